//
// Generated by NVIDIA NVVM Compiler
//
// Compiler Build ID: CL-36424714
// Cuda compilation tools, release 13.0, V13.0.88
// Based on NVVM 20.0.0
//

.version 9.0
.target sm_100
.address_size 64

	// .globl	_Z13search_kernelP8sensor_tPiS1_Pbii
// _ZZ13search_kernelP8sensor_tPiS1_PbiiE14shared_sensors has been demoted

.visible .entry _Z13search_kernelP8sensor_tPiS1_Pbii(
	.param .u64 .ptr .align 1 _Z13search_kernelP8sensor_tPiS1_Pbii_param_0,
	.param .u64 .ptr .align 1 _Z13search_kernelP8sensor_tPiS1_Pbii_param_1,
	.param .u64 .ptr .align 1 _Z13search_kernelP8sensor_tPiS1_Pbii_param_2,
	.param .u64 .ptr .align 1 _Z13search_kernelP8sensor_tPiS1_Pbii_param_3,
	.param .u32 _Z13search_kernelP8sensor_tPiS1_Pbii_param_4,
	.param .u32 _Z13search_kernelP8sensor_tPiS1_Pbii_param_5
)
{
	.reg .pred 	%p<9>;
	.reg .b16 	%rs<10>;
	.reg .b32 	%r<153>;
	.reg .b64 	%rd<9>;
	// demoted variable
	.shared .align 4 .b8 _ZZ13search_kernelP8sensor_tPiS1_PbiiE14shared_sensors[456];
	ld.param.u64 	%rd4, [_Z13search_kernelP8sensor_tPiS1_Pbii_param_0];
	ld.param.u64 	%rd5, [_Z13search_kernelP8sensor_tPiS1_Pbii_param_1];
	ld.param.u64 	%rd6, [_Z13search_kernelP8sensor_tPiS1_Pbii_param_2];
	ld.param.u64 	%rd7, [_Z13search_kernelP8sensor_tPiS1_Pbii_param_3];
	ld.param.u32 	%r13, [_Z13search_kernelP8sensor_tPiS1_Pbii_param_4];
	ld.param.u32 	%r14, [_Z13search_kernelP8sensor_tPiS1_Pbii_param_5];
	mov.u32 	%r1, %tid.x;
	setp.ne.s32 	%p1, %r1, 0;
	@%p1 bra 	$L__BB0_2;
	cvta.to.global.u64 	%rd8, %rd4;
	ld.global.u32 	%r15, [%rd8];
	ld.global.u32 	%r16, [%rd8+4];
	ld.global.u32 	%r17, [%rd8+8];
	st.shared.u32 	[_ZZ13search_kernelP8sensor_tPiS1_PbiiE14shared_sensors], %r15;
	st.shared.u32 	[_ZZ13search_kernelP8sensor_tPiS1_PbiiE14shared_sensors+4], %r16;
	st.shared.u32 	[_ZZ13search_kernelP8sensor_tPiS1_PbiiE14shared_sensors+8], %r17;
	ld.global.u32 	%r18, [%rd8+12];
	ld.global.u32 	%r19, [%rd8+16];
	ld.global.u32 	%r20, [%rd8+20];
	st.shared.u32 	[_ZZ13search_kernelP8sensor_tPiS1_PbiiE14shared_sensors+12], %r18;
	st.shared.u32 	[_ZZ13search_kernelP8sensor_tPiS1_PbiiE14shared_sensors+16], %r19;
	st.shared.u32 	[_ZZ13search_kernelP8sensor_tPiS1_PbiiE14shared_sensors+20], %r20;
	ld.global.u32 	%r21, [%rd8+24];
	ld.global.u32 	%r22, [%rd8+28];
	ld.global.u32 	%r23, [%rd8+32];
	st.shared.u32 	[_ZZ13search_kernelP8sensor_tPiS1_PbiiE14shared_sensors+24], %r21;
	st.shared.u32 	[_ZZ13search_kernelP8sensor_tPiS1_PbiiE14shared_sensors+28], %r22;
	st.shared.u32 	[_ZZ13search_kernelP8sensor_tPiS1_PbiiE14shared_sensors+32], %r23;
	ld.global.u32 	%r24, [%rd8+36];
	ld.global.u32 	%r25, [%rd8+40];
	ld.global.u32 	%r26, [%rd8+44];
	st.shared.u32 	[_ZZ13search_kernelP8sensor_tPiS1_PbiiE14shared_sensors+36], %r24;
	st.shared.u32 	[_ZZ13search_kernelP8sensor_tPiS1_PbiiE14shared_sensors+40], %r25;
	st.shared.u32 	[_ZZ13search_kernelP8sensor_tPiS1_PbiiE14shared_sensors+44], %r26;
	ld.global.u32 	%r27, [%rd8+48];
	ld.global.u32 	%r28, [%rd8+52];
	ld.global.u32 	%r29, [%rd8+56];
	st.shared.u32 	[_ZZ13search_kernelP8sensor_tPiS1_PbiiE14shared_sensors+48], %r27;
	st.shared.u32 	[_ZZ13search_kernelP8sensor_tPiS1_PbiiE14shared_sensors+52], %r28;
	st.shared.u32 	[_ZZ13search_kernelP8sensor_tPiS1_PbiiE14shared_sensors+56], %r29;
	ld.global.u32 	%r30, [%rd8+60];
	ld.global.u32 	%r31, [%rd8+64];
	ld.global.u32 	%r32, [%rd8+68];
	st.shared.u32 	[_ZZ13search_kernelP8sensor_tPiS1_PbiiE14shared_sensors+60], %r30;
	st.shared.u32 	[_ZZ13search_kernelP8sensor_tPiS1_PbiiE14shared_sensors+64], %r31;
	st.shared.u32 	[_ZZ13search_kernelP8sensor_tPiS1_PbiiE14shared_sensors+68], %r32;
	ld.global.u32 	%r33, [%rd8+72];
	ld.global.u32 	%r34, [%rd8+76];
	ld.global.u32 	%r35, [%rd8+80];
	st.shared.u32 	[_ZZ13search_kernelP8sensor_tPiS1_PbiiE14shared_sensors+72], %r33;
	st.shared.u32 	[_ZZ13search_kernelP8sensor_tPiS1_PbiiE14shared_sensors+76], %r34;
	st.shared.u32 	[_ZZ13search_kernelP8sensor_tPiS1_PbiiE14shared_sensors+80], %r35;
	ld.global.u32 	%r36, [%rd8+84];
	ld.global.u32 	%r37, [%rd8+88];
	ld.global.u32 	%r38, [%rd8+92];
	st.shared.u32 	[_ZZ13search_kernelP8sensor_tPiS1_PbiiE14shared_sensors+84], %r36;
	st.shared.u32 	[_ZZ13search_kernelP8sensor_tPiS1_PbiiE14shared_sensors+88], %r37;
	st.shared.u32 	[_ZZ13search_kernelP8sensor_tPiS1_PbiiE14shared_sensors+92], %r38;
	ld.global.u32 	%r39, [%rd8+96];
	ld.global.u32 	%r40, [%rd8+100];
	ld.global.u32 	%r41, [%rd8+104];
	st.shared.u32 	[_ZZ13search_kernelP8sensor_tPiS1_PbiiE14shared_sensors+96], %r39;
	st.shared.u32 	[_ZZ13search_kernelP8sensor_tPiS1_PbiiE14shared_sensors+100], %r40;
	st.shared.u32 	[_ZZ13search_kernelP8sensor_tPiS1_PbiiE14shared_sensors+104], %r41;
	ld.global.u32 	%r42, [%rd8+108];
	ld.global.u32 	%r43, [%rd8+112];
	ld.global.u32 	%r44, [%rd8+116];
	st.shared.u32 	[_ZZ13search_kernelP8sensor_tPiS1_PbiiE14shared_sensors+108], %r42;
	st.shared.u32 	[_ZZ13search_kernelP8sensor_tPiS1_PbiiE14shared_sensors+112], %r43;
	st.shared.u32 	[_ZZ13search_kernelP8sensor_tPiS1_PbiiE14shared_sensors+116], %r44;
	ld.global.u32 	%r45, [%rd8+120];
	ld.global.u32 	%r46, [%rd8+124];
	ld.global.u32 	%r47, [%rd8+128];
	st.shared.u32 	[_ZZ13search_kernelP8sensor_tPiS1_PbiiE14shared_sensors+120], %r45;
	st.shared.u32 	[_ZZ13search_kernelP8sensor_tPiS1_PbiiE14shared_sensors+124], %r46;
	st.shared.u32 	[_ZZ13search_kernelP8sensor_tPiS1_PbiiE14shared_sensors+128], %r47;
	ld.global.u32 	%r48, [%rd8+132];
	ld.global.u32 	%r49, [%rd8+136];
	ld.global.u32 	%r50, [%rd8+140];
	st.shared.u32 	[_ZZ13search_kernelP8sensor_tPiS1_PbiiE14shared_sensors+132], %r48;
	st.shared.u32 	[_ZZ13search_kernelP8sensor_tPiS1_PbiiE14shared_sensors+136], %r49;
	st.shared.u32 	[_ZZ13search_kernelP8sensor_tPiS1_PbiiE14shared_sensors+140], %r50;
	ld.global.u32 	%r51, [%rd8+144];
	ld.global.u32 	%r52, [%rd8+148];
	ld.global.u32 	%r53, [%rd8+152];
	st.shared.u32 	[_ZZ13search_kernelP8sensor_tPiS1_PbiiE14shared_sensors+144], %r51;
	st.shared.u32 	[_ZZ13search_kernelP8sensor_tPiS1_PbiiE14shared_sensors+148], %r52;
	st.shared.u32 	[_ZZ13search_kernelP8sensor_tPiS1_PbiiE14shared_sensors+152], %r53;
	ld.global.u32 	%r54, [%rd8+156];
	ld.global.u32 	%r55, [%rd8+160];
	ld.global.u32 	%r56, [%rd8+164];
	st.shared.u32 	[_ZZ13search_kernelP8sensor_tPiS1_PbiiE14shared_sensors+156], %r54;
	st.shared.u32 	[_ZZ13search_kernelP8sensor_tPiS1_PbiiE14shared_sensors+160], %r55;
	st.shared.u32 	[_ZZ13search_kernelP8sensor_tPiS1_PbiiE14shared_sensors+164], %r56;
	ld.global.u32 	%r57, [%rd8+168];
	ld.global.u32 	%r58, [%rd8+172];
	ld.global.u32 	%r59, [%rd8+176];
	st.shared.u32 	[_ZZ13search_kernelP8sensor_tPiS1_PbiiE14shared_sensors+168], %r57;
	st.shared.u32 	[_ZZ13search_kernelP8sensor_tPiS1_PbiiE14shared_sensors+172], %r58;
	st.shared.u32 	[_ZZ13search_kernelP8sensor_tPiS1_PbiiE14shared_sensors+176], %r59;
	ld.global.u32 	%r60, [%rd8+180];
	ld.global.u32 	%r61, [%rd8+184];
	ld.global.u32 	%r62, [%rd8+188];
	st.shared.u32 	[_ZZ13search_kernelP8sensor_tPiS1_PbiiE14shared_sensors+180], %r60;
	st.shared.u32 	[_ZZ13search_kernelP8sensor_tPiS1_PbiiE14shared_sensors+184], %r61;
	st.shared.u32 	[_ZZ13search_kernelP8sensor_tPiS1_PbiiE14shared_sensors+188], %r62;
	ld.global.u32 	%r63, [%rd8+192];
	ld.global.u32 	%r64, [%rd8+196];
	ld.global.u32 	%r65, [%rd8+200];
	st.shared.u32 	[_ZZ13search_kernelP8sensor_tPiS1_PbiiE14shared_sensors+192], %r63;
	st.shared.u32 	[_ZZ13search_kernelP8sensor_tPiS1_PbiiE14shared_sensors+196], %r64;
	st.shared.u32 	[_ZZ13search_kernelP8sensor_tPiS1_PbiiE14shared_sensors+200], %r65;
	ld.global.u32 	%r66, [%rd8+204];
	ld.global.u32 	%r67, [%rd8+208];
	ld.global.u32 	%r68, [%rd8+212];
	st.shared.u32 	[_ZZ13search_kernelP8sensor_tPiS1_PbiiE14shared_sensors+204], %r66;
	st.shared.u32 	[_ZZ13search_kernelP8sensor_tPiS1_PbiiE14shared_sensors+208], %r67;
	st.shared.u32 	[_ZZ13search_kernelP8sensor_tPiS1_PbiiE14shared_sensors+212], %r68;
	ld.global.u32 	%r69, [%rd8+216];
	ld.global.u32 	%r70, [%rd8+220];
	ld.global.u32 	%r71, [%rd8+224];
	st.shared.u32 	[_ZZ13search_kernelP8sensor_tPiS1_PbiiE14shared_sensors+216], %r69;
	st.shared.u32 	[_ZZ13search_kernelP8sensor_tPiS1_PbiiE14shared_sensors+220], %r70;
	st.shared.u32 	[_ZZ13search_kernelP8sensor_tPiS1_PbiiE14shared_sensors+224], %r71;
	ld.global.u32 	%r72, [%rd8+228];
	ld.global.u32 	%r73, [%rd8+232];
	ld.global.u32 	%r74, [%rd8+236];
	st.shared.u32 	[_ZZ13search_kernelP8sensor_tPiS1_PbiiE14shared_sensors+228], %r72;
	st.shared.u32 	[_ZZ13search_kernelP8sensor_tPiS1_PbiiE14shared_sensors+232], %r73;
	st.shared.u32 	[_ZZ13search_kernelP8sensor_tPiS1_PbiiE14shared_sensors+236], %r74;
	ld.global.u32 	%r75, [%rd8+240];
	ld.global.u32 	%r76, [%rd8+244];
	ld.global.u32 	%r77, [%rd8+248];
	st.shared.u32 	[_ZZ13search_kernelP8sensor_tPiS1_PbiiE14shared_sensors+240], %r75;
	st.shared.u32 	[_ZZ13search_kernelP8sensor_tPiS1_PbiiE14shared_sensors+244], %r76;
	st.shared.u32 	[_ZZ13search_kernelP8sensor_tPiS1_PbiiE14shared_sensors+248], %r77;
	ld.global.u32 	%r78, [%rd8+252];
	ld.global.u32 	%r79, [%rd8+256];
	ld.global.u32 	%r80, [%rd8+260];
	st.shared.u32 	[_ZZ13search_kernelP8sensor_tPiS1_PbiiE14shared_sensors+252], %r78;
	st.shared.u32 	[_ZZ13search_kernelP8sensor_tPiS1_PbiiE14shared_sensors+256], %r79;
	st.shared.u32 	[_ZZ13search_kernelP8sensor_tPiS1_PbiiE14shared_sensors+260], %r80;
	ld.global.u32 	%r81, [%rd8+264];
	ld.global.u32 	%r82, [%rd8+268];
	ld.global.u32 	%r83, [%rd8+272];
	st.shared.u32 	[_ZZ13search_kernelP8sensor_tPiS1_PbiiE14shared_sensors+264], %r81;
	st.shared.u32 	[_ZZ13search_kernelP8sensor_tPiS1_PbiiE14shared_sensors+268], %r82;
	st.shared.u32 	[_ZZ13search_kernelP8sensor_tPiS1_PbiiE14shared_sensors+272], %r83;
	ld.global.u32 	%r84, [%rd8+276];
	ld.global.u32 	%r85, [%rd8+280];
	ld.global.u32 	%r86, [%rd8+284];
	st.shared.u32 	[_ZZ13search_kernelP8sensor_tPiS1_PbiiE14shared_sensors+276], %r84;
	st.shared.u32 	[_ZZ13search_kernelP8sensor_tPiS1_PbiiE14shared_sensors+280], %r85;
	st.shared.u32 	[_ZZ13search_kernelP8sensor_tPiS1_PbiiE14shared_sensors+284], %r86;
	ld.global.u32 	%r87, [%rd8+288];
	ld.global.u32 	%r88, [%rd8+292];
	ld.global.u32 	%r89, [%rd8+296];
	st.shared.u32 	[_ZZ13search_kernelP8sensor_tPiS1_PbiiE14shared_sensors+288], %r87;
	st.shared.u32 	[_ZZ13search_kernelP8sensor_tPiS1_PbiiE14shared_sensors+292], %r88;
	st.shared.u32 	[_ZZ13search_kernelP8sensor_tPiS1_PbiiE14shared_sensors+296], %r89;
	ld.global.u32 	%r90, [%rd8+300];
	ld.global.u32 	%r91, [%rd8+304];
	ld.global.u32 	%r92, [%rd8+308];
	st.shared.u32 	[_ZZ13search_kernelP8sensor_tPiS1_PbiiE14shared_sensors+300], %r90;
	st.shared.u32 	[_ZZ13search_kernelP8sensor_tPiS1_PbiiE14shared_sensors+304], %r91;
	st.shared.u32 	[_ZZ13search_kernelP8sensor_tPiS1_PbiiE14shared_sensors+308], %r92;
	ld.global.u32 	%r93, [%rd8+312];
	ld.global.u32 	%r94, [%rd8+316];
	ld.global.u32 	%r95, [%rd8+320];
	st.shared.u32 	[_ZZ13search_kernelP8sensor_tPiS1_PbiiE14shared_sensors+312], %r93;
	st.shared.u32 	[_ZZ13search_kernelP8sensor_tPiS1_PbiiE14shared_sensors+316], %r94;
	st.shared.u32 	[_ZZ13search_kernelP8sensor_tPiS1_PbiiE14shared_sensors+320], %r95;
	ld.global.u32 	%r96, [%rd8+324];
	ld.global.u32 	%r97, [%rd8+328];
	ld.global.u32 	%r98, [%rd8+332];
	st.shared.u32 	[_ZZ13search_kernelP8sensor_tPiS1_PbiiE14shared_sensors+324], %r96;
	st.shared.u32 	[_ZZ13search_kernelP8sensor_tPiS1_PbiiE14shared_sensors+328], %r97;
	st.shared.u32 	[_ZZ13search_kernelP8sensor_tPiS1_PbiiE14shared_sensors+332], %r98;
	ld.global.u32 	%r99, [%rd8+336];
	ld.global.u32 	%r100, [%rd8+340];
	ld.global.u32 	%r101, [%rd8+344];
	st.shared.u32 	[_ZZ13search_kernelP8sensor_tPiS1_PbiiE14shared_sensors+336], %r99;
	st.shared.u32 	[_ZZ13search_kernelP8sensor_tPiS1_PbiiE14shared_sensors+340], %r100;
	st.shared.u32 	[_ZZ13search_kernelP8sensor_tPiS1_PbiiE14shared_sensors+344], %r101;
	ld.global.u32 	%r102, [%rd8+348];
	ld.global.u32 	%r103, [%rd8+352];
	ld.global.u32 	%r104, [%rd8+356];
	st.shared.u32 	[_ZZ13search_kernelP8sensor_tPiS1_PbiiE14shared_sensors+348], %r102;
	st.shared.u32 	[_ZZ13search_kernelP8sensor_tPiS1_PbiiE14shared_sensors+352], %r103;
	st.shared.u32 	[_ZZ13search_kernelP8sensor_tPiS1_PbiiE14shared_sensors+356], %r104;
	ld.global.u32 	%r105, [%rd8+360];
	ld.global.u32 	%r106, [%rd8+364];
	ld.global.u32 	%r107, [%rd8+368];
	st.shared.u32 	[_ZZ13search_kernelP8sensor_tPiS1_PbiiE14shared_sensors+360], %r105;
	st.shared.u32 	[_ZZ13search_kernelP8sensor_tPiS1_PbiiE14shared_sensors+364], %r106;
	st.shared.u32 	[_ZZ13search_kernelP8sensor_tPiS1_PbiiE14shared_sensors+368], %r107;
	ld.global.u32 	%r108, [%rd8+372];
	ld.global.u32 	%r109, [%rd8+376];
	ld.global.u32 	%r110, [%rd8+380];
	st.shared.u32 	[_ZZ13search_kernelP8sensor_tPiS1_PbiiE14shared_sensors+372], %r108;
	st.shared.u32 	[_ZZ13search_kernelP8sensor_tPiS1_PbiiE14shared_sensors+376], %r109;
	st.shared.u32 	[_ZZ13search_kernelP8sensor_tPiS1_PbiiE14shared_sensors+380], %r110;
	ld.global.u32 	%r111, [%rd8+384];
	ld.global.u32 	%r112, [%rd8+388];
	ld.global.u32 	%r113, [%rd8+392];
	st.shared.u32 	[_ZZ13search_kernelP8sensor_tPiS1_PbiiE14shared_sensors+384], %r111;
	st.shared.u32 	[_ZZ13search_kernelP8sensor_tPiS1_PbiiE14shared_sensors+388], %r112;
	st.shared.u32 	[_ZZ13search_kernelP8sensor_tPiS1_PbiiE14shared_sensors+392], %r113;
	ld.global.u32 	%r114, [%rd8+396];
	ld.global.u32 	%r115, [%rd8+400];
	ld.global.u32 	%r116, [%rd8+404];
	st.shared.u32 	[_ZZ13search_kernelP8sensor_tPiS1_PbiiE14shared_sensors+396], %r114;
	st.shared.u32 	[_ZZ13search_kernelP8sensor_tPiS1_PbiiE14shared_sensors+400], %r115;
	st.shared.u32 	[_ZZ13search_kernelP8sensor_tPiS1_PbiiE14shared_sensors+404], %r116;
	ld.global.u32 	%r117, [%rd8+408];
	ld.global.u32 	%r118, [%rd8+412];
	ld.global.u32 	%r119, [%rd8+416];
	st.shared.u32 	[_ZZ13search_kernelP8sensor_tPiS1_PbiiE14shared_sensors+408], %r117;
	st.shared.u32 	[_ZZ13search_kernelP8sensor_tPiS1_PbiiE14shared_sensors+412], %r118;
	st.shared.u32 	[_ZZ13search_kernelP8sensor_tPiS1_PbiiE14shared_sensors+416], %r119;
	ld.global.u32 	%r120, [%rd8+420];
	ld.global.u32 	%r121, [%rd8+424];
	ld.global.u32 	%r122, [%rd8+428];
	st.shared.u32 	[_ZZ13search_kernelP8sensor_tPiS1_PbiiE14shared_sensors+420], %r120;
	st.shared.u32 	[_ZZ13search_kernelP8sensor_tPiS1_PbiiE14shared_sensors+424], %r121;
	st.shared.u32 	[_ZZ13search_kernelP8sensor_tPiS1_PbiiE14shared_sensors+428], %r122;
	ld.global.u32 	%r123, [%rd8+432];
	ld.global.u32 	%r124, [%rd8+436];
	ld.global.u32 	%r125, [%rd8+440];
	st.shared.u32 	[_ZZ13search_kernelP8sensor_tPiS1_PbiiE14shared_sensors+432], %r123;
	st.shared.u32 	[_ZZ13search_kernelP8sensor_tPiS1_PbiiE14shared_sensors+436], %r124;
	st.shared.u32 	[_ZZ13search_kernelP8sensor_tPiS1_PbiiE14shared_sensors+440], %r125;
	ld.global.u32 	%r126, [%rd8+444];
	ld.global.u32 	%r127, [%rd8+448];
	ld.global.u32 	%r128, [%rd8+452];
	st.shared.u32 	[_ZZ13search_kernelP8sensor_tPiS1_PbiiE14shared_sensors+444], %r126;
	st.shared.u32 	[_ZZ13search_kernelP8sensor_tPiS1_PbiiE14shared_sensors+448], %r127;
	st.shared.u32 	[_ZZ13search_kernelP8sensor_tPiS1_PbiiE14shared_sensors+452], %r128;
$L__BB0_2:
	bar.sync 	0;
	mov.u32 	%r129, %ctaid.x;
	add.s32 	%r149, %r13, %r129;
	setp.ge.s32 	%p2, %r149, %r14;
	@%p2 bra 	$L__BB0_11;
	mov.u32 	%r3, %nctaid.x;
	mov.u32 	%r4, %ntid.x;
	cvta.to.global.u64 	%rd1, %rd5;
	cvta.to.global.u64 	%rd2, %rd6;
	cvta.to.global.u64 	%rd3, %rd7;
	mov.u32 	%r132, _ZZ13search_kernelP8sensor_tPiS1_PbiiE14shared_sensors;
	add.s32 	%r130, %r132, 12;
$L__BB0_4:
	mov.u32 	%r150, %r1;
$L__BB0_5:
	mov.b16 	%rs9, 0;
	mov.b32 	%r152, 12;
	mov.u32 	%r151, %r130;
$L__BB0_6:
	ld.shared.u32 	%r133, [%r151+-12];
	sub.s32 	%r134, %r133, %r150;
	abs.s32 	%r135, %r134;
	ld.shared.u32 	%r136, [%r151+-8];
	sub.s32 	%r137, %r136, %r149;
	abs.s32 	%r138, %r137;
	add.s32 	%r139, %r138, %r135;
	ld.shared.u32 	%r140, [%r151+-4];
	setp.le.s32 	%p3, %r139, %r140;
	selp.u16 	%rs4, 1, 0, %p3;
	or.b16  	%rs5, %rs9, %rs4;
	ld.shared.u32 	%r141, [%r151];
	sub.s32 	%r142, %r141, %r150;
	abs.s32 	%r143, %r142;
	ld.shared.u32 	%r144, [%r151+4];
	sub.s32 	%r145, %r144, %r149;
	abs.s32 	%r146, %r145;
	add.s32 	%r147, %r146, %r143;
	ld.shared.u32 	%r148, [%r151+8];
	setp.le.s32 	%p4, %r147, %r148;
	selp.u16 	%rs6, 1, 0, %p4;
	or.b16  	%rs9, %rs5, %rs6;
	add.s32 	%r152, %r152, 24;
	add.s32 	%r151, %r151, 24;
	setp.ne.s32 	%p5, %r152, 468;
	@%p5 bra 	$L__BB0_6;
	and.b16  	%rs7, %rs9, 255;
	setp.ne.s16 	%p6, %rs7, 0;
	@%p6 bra 	$L__BB0_9;
	st.global.u32 	[%rd1], %r150;
	st.global.u32 	[%rd2], %r149;
	mov.b16 	%rs8, 1;
	st.global.u8 	[%rd3], %rs8;
$L__BB0_9:
	add.s32 	%r150, %r150, %r4;
	setp.lt.s32 	%p7, %r150, 4000001;
	@%p7 bra 	$L__BB0_5;
	add.s32 	%r149, %r149, %r3;
	setp.lt.s32 	%p8, %r149, %r14;
	@%p8 bra 	$L__BB0_4;
$L__BB0_11:
	ret;

}


// ===== COMPILED SASS (sm_100) =====

	.target	sm_100

	.elftype	@"ET_EXEC"


//--------------------- .note.nv.tkinfo           --------------------------
	.section	.note.nv.tkinfo,"",@"SHT_NOTE"
	.sectionflags	@"SHF_NOTE_NV_TKINFO"
	.tkinfo
        /*0018*/ 	.word	0x00000002
        /*0030*/ 	.string	""
        /*0030*/ 	.string	"ptxas"
        /*0030*/ 	.string	"Cuda compilation tools, release 13.0, V13.0.88"
        /*0030*/ 	.string	"Build cuda_13.0.r13.0/compiler.36424714_0"
        /*0030*/ 	.string	"-arch sm_100 -m 64 "



//--------------------- .note.nv.cuinfo           --------------------------
	.section	.note.nv.cuinfo,"",@"SHT_NOTE"
	.sectionflags	@"SHF_NOTE_NV_CUINFO"
        /*0018*/ 	.short	0x0002
        /*001a*/ 	.short	0x0064
        /*001c*/ 	.short	0x0082
	.zero		2


//--------------------- .nv.info                  --------------------------
	.section	.nv.info,"",@"SHT_CUDA_INFO"
	.align	4


	//----- nvinfo : EIATTR_REGCOUNT
	.align		4
        /*0000*/ 	.byte	0x04, 0x2f
        /*0002*/ 	.short	(.L_1 - .L_0)
	.align		4
.L_0:
        /*0004*/ 	.word	index@(_Z13search_kernelP8sensor_tPiS1_Pbii)
        /*0008*/ 	.word	0x0000001e


	//----- nvinfo : EIATTR_FRAME_SIZE
	.align		4
.L_1:
        /*000c*/ 	.byte	0x04, 0x11
        /*000e*/ 	.short	(.L_3 - .L_2)
	.align		4
.L_2:
        /*0010*/ 	.word	index@(_Z13search_kernelP8sensor_tPiS1_Pbii)
        /*0014*/ 	.word	0x00000000


	//----- nvinfo : EIATTR_MIN_STACK_SIZE
	.align		4
.L_3:
        /*0018*/ 	.byte	0x04, 0x12
        /*001a*/ 	.short	(.L_5 - .L_4)
	.align		4
.L_4:
        /*001c*/ 	.word	index@(_Z13search_kernelP8sensor_tPiS1_Pbii)
        /*0020*/ 	.word	0x00000000
.L_5:


//--------------------- .nv.compat                --------------------------
	.section	.nv.compat,"",@"SHT_CUDA_COMPAT_INFO"
	.align	4
        /*0000*/ 	.byte	0x02, 0x09, 0x00, 0x00, 0x02, 0x02, 0x01, 0x00, 0x02, 0x05, 0x05, 0x00, 0x03, 0x07, 0x01, 0x01
        /*0010*/ 	.byte	0x02, 0x03, 0x00, 0x00, 0x02, 0x06, 0x01, 0x00, 0x04, 0x0b, 0x08, 0x00, 0x09, 0x00, 0x00, 0x00
        /*0020*/ 	.byte	0x00, 0x00, 0x00, 0x00


//--------------------- .nv.info._Z13search_kernelP8sensor_tPiS1_Pbii --------------------------
	.section	.nv.info._Z13search_kernelP8sensor_tPiS1_Pbii,"",@"SHT_CUDA_INFO"
	.sectionflags	@""
	.align	4


	//----- nvinfo : EIATTR_CUDA_API_VERSION
	.align		4
        /*0000*/ 	.byte	0x04, 0x37
        /*0002*/ 	.short	(.L_7 - .L_6)
.L_6:
        /*0004*/ 	.word	0x00000082


	//----- nvinfo : EIATTR_KPARAM_INFO
	.align		4
.L_7:
        /*0008*/ 	.byte	0x04, 0x17
        /*000a*/ 	.short	(.L_9 - .L_8)
.L_8:
        /*000c*/ 	.word	0x00000000
        /*0010*/ 	.short	0x0005
        /*0012*/ 	.short	0x0024
        /*0014*/ 	.byte	0x00, 0xf0, 0x11, 0x00


	//----- nvinfo : EIATTR_KPARAM_INFO
	.align		4
.L_9:
        /*0018*/ 	.byte	0x04, 0x17
        /*001a*/ 	.short	(.L_11 - .L_10)
.L_10:
        /*001c*/ 	.word	0x00000000
        /*0020*/ 	.short	0x0004
        /*0022*/ 	.short	0x0020
        /*0024*/ 	.byte	0x00, 0xf0, 0x11, 0x00


	//----- nvinfo : EIATTR_KPARAM_INFO
	.align		4
.L_11:
        /*0028*/ 	.byte	0x04, 0x17
        /*002a*/ 	.short	(.L_13 - .L_12)
.L_12:
        /*002c*/ 	.word	0x00000000
        /*0030*/ 	.short	0x0003
        /*0032*/ 	.short	0x0018
        /*0034*/ 	.byte	0x00, 0xf5, 0x21, 0x00


	//----- nvinfo : EIATTR_KPARAM_INFO
	.align		4
.L_13:
        /*0038*/ 	.byte	0x04, 0x17
        /*003a*/ 	.short	(.L_15 - .L_14)
.L_14:
        /*003c*/ 	.word	0x00000000
        /*0040*/ 	.short	0x0002
        /*0042*/ 	.short	0x0010
        /*0044*/ 	.byte	0x00, 0xf5, 0x21, 0x00


	//----- nvinfo : EIATTR_KPARAM_INFO
	.align		4
.L_15:
        /*0048*/ 	.byte	0x04, 0x17
        /*004a*/ 	.short	(.L_17 - .L_16)
.L_16:
        /*004c*/ 	.word	0x00000000
        /*0050*/ 	.short	0x0001
        /*0052*/ 	.short	0x0008
        /*0054*/ 	.byte	0x00, 0xf5, 0x21, 0x00


	//----- nvinfo : EIATTR_KPARAM_INFO
	.align		4
.L_17:
        /*0058*/ 	.byte	0x04, 0x17
        /*005a*/ 	.short	(.L_19 - .L_18)
.L_18:
        /*005c*/ 	.word	0x00000000
        /*0060*/ 	.short	0x0000
        /*0062*/ 	.short	0x0000
        /*0064*/ 	.byte	0x00, 0xf5, 0x21, 0x00


	//----- nvinfo : EIATTR_SPARSE_MMA_MASK
	.align		4
.L_19:
        /*0068*/ 	.byte	0x03, 0x50
        /*006a*/ 	.short	0x0000


	//----- nvinfo : EIATTR_MAXREG_COUNT
	.align		4
        /*006c*/ 	.byte	0x03, 0x1b
        /*006e*/ 	.short	0x00ff


	//----- nvinfo : EIATTR_NUM_BARRIERS
	.align		4
        /*0070*/ 	.byte	0x02, 0x4c
        /*0072*/ 	.byte	0x01
	.zero		1


	//----- nvinfo : EIATTR_MERCURY_ISA_VERSION
	.align		4
        /*0074*/ 	.byte	0x03, 0x5f
        /*0076*/ 	.short	0x0101


	//----- nvinfo : EIATTR_VRC_CTA_INIT_COUNT
	.align		4
        /*0078*/ 	.byte	0x02, 0x4a
	.zero		1
	.zero		1


	//----- nvinfo : EIATTR_EXIT_INSTR_OFFSETS
	.align		4
        /*007c*/ 	.byte	0x04, 0x1c
        /*007e*/ 	.short	(.L_21 - .L_20)


	//   ....[0]....
.L_20:
        /*0080*/ 	.word	0x000009f0


	//   ....[1]....
        /*0084*/ 	.word	0x00002080


	//----- nvinfo : EIATTR_CRS_STACK_SIZE
	.align		4
.L_21:
        /*0088*/ 	.byte	0x04, 0x1e
        /*008a*/ 	.short	(.L_23 - .L_22)
.L_22:
        /*008c*/ 	.word	0x00000000


	//----- nvinfo : EIATTR_CBANK_PARAM_SIZE
	.align		4
.L_23:
        /*0090*/ 	.byte	0x03, 0x19
        /*0092*/ 	.short	0x0028


	//----- nvinfo : EIATTR_PARAM_CBANK
	.align		4
        /*0094*/ 	.byte	0x04, 0x0a
        /*0096*/ 	.short	(.L_25 - .L_24)
	.align		4
.L_24:
        /*0098*/ 	.word	index@(.nv.constant0._Z13search_kernelP8sensor_tPiS1_Pbii)
        /*009c*/ 	.short	0x0380
        /*009e*/ 	.short	0x0028


	//----- nvinfo : EIATTR_SW_WAR
	.align		4
.L_25:
        /*00a0*/ 	.byte	0x04, 0x36
        /*00a2*/ 	.short	(.L_27 - .L_26)
.L_26:
        /*00a4*/ 	.word	0x00000008
.L_27:


//--------------------- .nv.callgraph             --------------------------
	.section	.nv.callgraph,"",@"SHT_CUDA_CALLGRAPH"
	.align	4
	.sectionentsize	8
	.align		4
        /*0000*/ 	.word	0x00000000
	.align		4
        /*0004*/ 	.word	0xffffffff
	.align		4
        /*0008*/ 	.word	0x00000000
	.align		4
        /*000c*/ 	.word	0xfffffffe
	.align		4
        /*0010*/ 	.word	0x00000000
	.align		4
        /*0014*/ 	.word	0xfffffffd
	.align		4
        /*0018*/ 	.word	0x00000000
	.align		4
        /*001c*/ 	.word	0xfffffffc


//--------------------- .text._Z13search_kernelP8sensor_tPiS1_Pbii --------------------------
	.section	.text._Z13search_kernelP8sensor_tPiS1_Pbii,"ax",@progbits
	.align	128
        .global         _Z13search_kernelP8sensor_tPiS1_Pbii
        .type           _Z13search_kernelP8sensor_tPiS1_Pbii,@function
        .size           _Z13search_kernelP8sensor_tPiS1_Pbii,(.L_x_6 - _Z13search_kernelP8sensor_tPiS1_Pbii)
        .other          _Z13search_kernelP8sensor_tPiS1_Pbii,@"STO_CUDA_ENTRY STV_DEFAULT"
_Z13search_kernelP8sensor_tPiS1_Pbii:
.text._Z13search_kernelP8sensor_tPiS1_Pbii:
[----:B------:R-:W-:Y:S01]  /*0000*/  LDC R1, c[0x0][0x37c] ;  /* 0x0000df00ff017b82 */ /* 0x000fe20000000800 */
[----:B------:R-:W0:Y:S07]  /*0010*/  S2R R0, SR_TID.X ;  /* 0x0000000000007919 */ /* 0x000e2e0000002100 */
[----:B------:R-:W1:Y:S01]  /*0020*/  LDC.64 R2, c[0x0][0x3a0] ;  /* 0x0000e800ff027b82 */ /* 0x000e620000000a00 */
[----:B------:R-:W2:Y:S01]  /*0030*/  LDCU.64 UR6, c[0x0][0x358] ;  /* 0x00006b00ff0677ac */ /* 0x000ea20008000a00 */
[----:B------:R-:W-:Y:S01]  /*0040*/  BSSY.RECONVERGENT B0, `(.L_x_0) ;  /* 0x0000096000007945 */ /* 0x000fe20003800200 */
[----:B0-----:R-:W-:-:S13]  /*0050*/  ISETP.NE.AND P0, PT, R0, RZ, PT ;  /* 0x000000ff0000720c */ /* 0x001fda0003f05270 */
[----:B--2---:R-:W-:Y:S05]  /*0060*/  @P0 BRA `(.L_x_1) ;  /* 0x00000008004c0947 */ /* 0x004fea0003800000 */
[----:B------:R-:W0:Y:S02]  /*0070*/  LDC.64 R24, c[0x0][0x380] ;  /* 0x0000e000ff187b82 */ /* 0x000e240000000a00 */
[----:B0-----:R-:W2:Y:S04]  /*0080*/  LDG.E R12, desc[UR6][R24.64] ;  /* 0x00000006180c7981 */ /* 0x001ea8000c1e1900 */
[----:B------:R-:W2:Y:S04]  /*0090*/  LDG.E R13, desc[UR6][R24.64+0x4] ;  /* 0x00000406180d7981 */ /* 0x000ea8000c1e1900 */
[----:B------:R-:W2:Y:S04]  /*00a0*/  LDG.E R14, desc[UR6][R24.64+0x8] ;  /* 0x00000806180e7981 */ /* 0x000ea8000c1e1900 */
[----:B------:R-:W2:Y:S04]  /*00b0*/  LDG.E R15, desc[UR6][R24.64+0xc] ;  /* 0x00000c06180f7981 */ /* 0x000ea8000c1e1900 */
[----:B------:R-:W3:Y:S04]  /*00c0*/  LDG.E R16, desc[UR6][R24.64+0x10] ;  /* 0x0000100618107981 */ /* 0x000ee8000c1e1900 */
[----:B------:R-:W3:Y:S04]  /*00d0*/  LDG.E R17, desc[UR6][R24.64+0x14] ;  /* 0x0000140618117981 */ /* 0x000ee8000c1e1900 */
[----:B------:R-:W3:Y:S04]  /*00e0*/  LDG.E R18, desc[UR6][R24.64+0x18] ;  /* 0x0000180618127981 */ /* 0x000ee8000c1e1900 */
[----:B------:R-:W3:Y:S04]  /*00f0*/  LDG.E R19, desc[UR6][R24.64+0x1c] ;  /* 0x00001c0618137981 */ /* 0x000ee8000c1e1900 */
[----:B------:R-:W4:Y:S04]  /*0100*/  LDG.E R20, desc[UR6][R24.64+0x20] ;  /* 0x0000200618147981 */ /* 0x000f28000c1e1900 */
[----:B------:R-:W4:Y:S04]  /*0110*/  LDG.E R21, desc[UR6][R24.64+0x24] ;  /* 0x0000240618157981 */ /* 0x000f28000c1e1900 */
[----:B------:R-:W4:Y:S04]  /*0120*/  LDG.E R22, desc[UR6][R24.64+0x28] ;  /* 0x0000280618167981 */ /* 0x000f28000c1e1900 */
[----:B------:R-:W4:Y:S01]  /*0130*/  LDG.E R23, desc[UR6][R24.64+0x2c] ;  /* 0x00002c0618177981 */ /* 0x000f22000c1e1900 */
[----:B------:R-:W0:Y:S01]  /*0140*/  S2UR UR5, SR_CgaCtaId ;  /* 0x00000000000579c3 */ /* 0x000e220000008800 */
[----:B------:R-:W-:-:S02]  /*0150*/  UMOV UR4, 0x400 ;  /* 0x0000040000047882 */ /* 0x000fc40000000000 */
[----:B------:R-:W5:Y:S04]  /*0160*/  LDG.E R4, desc[UR6][R24.64+0x30] ;  /* 0x0000300618047981 */ /* 0x000f68000c1e1900 */
[----:B------:R-:W5:Y:S04]  /*0170*/  LDG.E R5, desc[UR6][R24.64+0x34] ;  /* 0x0000340618057981 */ /* 0x000f68000c1e1900 */
[----:B------:R-:W5:Y:S04]  /*0180*/  LDG.E R6, desc[UR6][R24.64+0x38] ;  /* 0x0000380618067981 */ /* 0x000f68000c1e1900 */
[----:B------:R-:W5:Y:S04]  /*0190*/  LDG.E R7, desc[UR6][R24.64+0x3c] ;  /* 0x00003c0618077981 */ /* 0x000f68000c1e1900 */
[----:B------:R-:W5:Y:S04]  /*01a0*/  LDG.E R8, desc[UR6][R24.64+0x40] ;  /* 0x0000400618087981 */ /* 0x000f68000c1e1900 */
[----:B------:R-:W5:Y:S01]  /*01b0*/  LDG.E R9, desc[UR6][R24.64+0x44] ;  /* 0x0000440618097981 */ /* 0x000f62000c1e1900 */
[----:B0-----:R-:W-:-:S03]  /*01c0*/  ULEA UR4, UR5, UR4, 0x18 ;  /* 0x0000000405047291 */ /* 0x001fc6000f8ec0ff */
[----:B------:R-:W5:Y:S04]  /*01d0*/  LDG.E R10, desc[UR6][R24.64+0x48] ;  /* 0x00004806180a7981 */ /* 0x000f68000c1e1900 */
[----:B------:R-:W5:Y:S04]  /*01e0*/  LDG.E R11, desc[UR6][R24.64+0x4c] ;  /* 0x00004c06180b7981 */ /* 0x000f68000c1e1900 */
[----:B------:R-:W5:Y:S04]  /*01f0*/  LDG.E R27, desc[UR6][R24.64+0x1c4] ;  /* 0x0001c406181b7981 */ /* 0x000f68000c1e1900 */
[----:B------:R-:W5:Y:S04]  /*0200*/  LDG.E R26, desc[UR6][R24.64+0x1c0] ;  /* 0x0001c006181a7981 */ /* 0x000f68000c1e1900 */
[----:B--2---:R0:W-:Y:S04]  /*0210*/  STS.128 [UR4], R12 ;  /* 0x0000000cff007988 */ /* 0x0041e80008000c04 */
[----:B0-----:R-:W2:Y:S04]  /*0220*/  LDG.E R12, desc[UR6][R24.64+0x50] ;  /* 0x00005006180c7981 */ /* 0x001ea8000c1e1900 */
[----:B---3--:R0:W-:Y:S04]  /*0230*/  STS.128 [UR4+0x10], R16 ;  /* 0x00001010ff007988 */ /* 0x0081e80008000c04 */
[----:B------:R-:W2:Y:S04]  /*0240*/  LDG.E R13, desc[UR6][R24.64+0x54] ;  /* 0x00005406180d7981 */ /* 0x000ea8000c1e1900 */
[----:B------:R-:W2:Y:S04]  /*0250*/  LDG.E R14, desc[UR6][R24.64+0x58] ;  /* 0x00005806180e7981 */ /* 0x000ea8000c1e1900 */
[----:B------:R-:W2:Y:S04]  /*0260*/  LDG.E R15, desc[UR6][R24.64+0x5c] ;  /* 0x00005c06180f7981 */ /* 0x000ea8000c1e1900 */
[----:B----4-:R3:W-:Y:S04]  /*0270*/  STS.128 [UR4+0x20], R20 ;  /* 0x00002014ff007988 */ /* 0x0107e80008000c04 */
[----:B0-----:R-:W4:Y:S04]  /*0280*/  LDG.E R16, desc[UR6][R24.64+0x60] ;  /* 0x0000600618107981 */ /* 0x001f28000c1e1900 */
[----:B------:R-:W4:Y:S04]  /*0290*/  LDG.E R17, desc[UR6][R24.64+0x64] ;  /* 0x0000640618117981 */ /* 0x000f28000c1e1900 */
[----:B------:R-:W4:Y:S04]  /*02a0*/  LDG.E R18, desc[UR6][R24.64+0x68] ;  /* 0x0000680618127981 */ /* 0x000f28000c1e1900 */
[----:B------:R-:W4:Y:S04]  /*02b0*/  LDG.E R19, desc[UR6][R24.64+0x6c] ;  /* 0x00006c0618137981 */ /* 0x000f28000c1e1900 */
[----:B---3--:R-:W3:Y:S04]  /*02c0*/  LDG.E R20, desc[UR6][R24.64+0x70] ;  /* 0x0000700618147981 */ /* 0x008ee8000c1e1900 */
[----:B------:R-:W3:Y:S04]  /*02d0*/  LDG.E R21, desc[UR6][R24.64+0x74] ;  /* 0x0000740618157981 */ /* 0x000ee8000c1e1900 */
[----:B------:R-:W3:Y:S04]  /*02e0*/  LDG.E R22, desc[UR6][R24.64+0x78] ;  /* 0x0000780618167981 */ /* 0x000ee8000c1e1900 */
[----:B------:R-:W3:Y:S04]  /*02f0*/  LDG.E R23, desc[UR6][R24.64+0x7c] ;  /* 0x00007c0618177981 */ /* 0x000ee8000c1e1900 */
[----:B-----5:R0:W-:Y:S04]  /*0300*/  STS.128 [UR4+0x30], R4 ;  /* 0x00003004ff007988 */ /* 0x0201e80008000c04 */
[----:B------:R5:W-:Y:S04]  /*0310*/  STS.128 [UR4+0x40], R8 ;  /* 0x00004008ff007988 */ /* 0x000be80008000c04 */
[----:B0-----:R-:W3:Y:S04]  /*0320*/  LDG.E R4, desc[UR6][R24.64+0x80] ;  /* 0x0000800618047981 */ /* 0x001ee8000c1e1900 */
[----:B------:R-:W3:Y:S04]  /*0330*/  LDG.E R5, desc[UR6][R24.64+0x84] ;  /* 0x0000840618057981 */ /* 0x000ee8000c1e1900 */
[----:B------:R-:W3:Y:S04]  /*0340*/  LDG.E R6, desc[UR6][R24.64+0x88] ;  /* 0x0000880618067981 */ /* 0x000ee8000c1e1900 */
[----:B------:R-:W3:Y:S04]  /*0350*/  LDG.E R7, desc[UR6][R24.64+0x8c] ;  /* 0x00008c0618077981 */ /* 0x000ee8000c1e1900 */
[----:B-----5:R-:W5:Y:S04]  /*0360*/  LDG.E R8, desc[UR6][R24.64+0x90] ;  /* 0x0000900618087981 */ /* 0x020f68000c1e1900 */
[----:B------:R-:W5:Y:S04]  /*0370*/  LDG.E R9, desc[UR6][R24.64+0x94] ;  /* 0x0000940618097981 */ /* 0x000f68000c1e1900 */
[----:B------:R-:W5:Y:S04]  /*0380*/  LDG.E R10, desc[UR6][R24.64+0x98] ;  /* 0x00009806180a7981 */ /* 0x000f68000c1e1900 */
[----:B------:R-:W5:Y:S04]  /*0390*/  LDG.E R11, desc[UR6][R24.64+0x9c] ;  /* 0x00009c06180b7981 */ /* 0x000f68000c1e1900 */
[----:B--2---:R0:W-:Y:S04]  /*03a0*/  STS.128 [UR4+0x50], R12 ;  /* 0x0000500cff007988 */ /* 0x0041e80008000c04 */
[----:B0-----:R-:W2:Y:S04]  /*03b0*/  LDG.E R12, desc[UR6][R24.64+0xa0] ;  /* 0x0000a006180c7981 */ /* 0x001ea8000c1e1900 */
[----:B------:R-:W2:Y:S04]  /*03c0*/  LDG.E R13, desc[UR6][R24.64+0xa4] ;  /* 0x0000a406180d7981 */ /* 0x000ea8000c1e1900 */
[----:B----4-:R0:W-:Y:S04]  /*03d0*/  STS.128 [UR4+0x60], R16 ;  /* 0x00006010ff007988 */ /* 0x0101e80008000c04 */
[----:B------:R-:W2:Y:S04]  /*03e0*/  LDG.E R14, desc[UR6][R24.64+0xa8] ;  /* 0x0000a806180e7981 */ /* 0x000ea8000c1e1900 */
[----:B------:R-:W2:Y:S04]  /*03f0*/  LDG.E R15, desc[UR6][R24.64+0xac] ;  /* 0x0000ac06180f7981 */ /* 0x000ea8000c1e1900 */
[----:B---3--:R3:W-:Y:S04]  /*0400*/  STS.128 [UR4+0x70], R20 ;  /* 0x00007014ff007988 */ /* 0x0087e80008000c04 */
        /* <DEDUP_REMOVED lines=8> */
[----:B------:R0:W-:Y:S04]  /*0490*/  STS.128 [UR4+0x80], R4 ;  /* 0x00008004ff007988 */ /* 0x0001e80008000c04 */
[----:B-----5:R5:W-:Y:S04]  /*04a0*/  STS.128 [UR4+0x90], R8 ;  /* 0x00009008ff007988 */ /* 0x020be80008000c04 */
        /* <DEDUP_REMOVED lines=14> */
[----:B0-----:R-:W4:Y:S04]  /*0590*/  LDG.E R16, desc[UR6][R24.64+0x100] ;  /* 0x0001000618107981 */ /* 0x001f28000c1e1900 */
[----:B---3--:R0:W-:Y:S04]  /*05a0*/  STS.128 [UR4+0xc0], R20 ;  /* 0x0000c014ff007988 */ /* 0x0081e80008000c04 */
[----:B------:R-:W4:Y:S04]  /*05b0*/  LDG.E R17, desc[UR6][R24.64+0x104] ;  /* 0x0001040618117981 */ /* 0x000f28000c1e1900 */
[----:B------:R-:W4:Y:S04]  /*05c0*/  LDG.E R18, desc[UR6][R24.64+0x108] ;  /* 0x0001080618127981 */ /* 0x000f28000c1e1900 */
[----:B------:R-:W4:Y:S04]  /*05d0*/  LDG.E R19, desc[UR6][R24.64+0x10c] ;  /* 0x00010c0618137981 */ /* 0x000f28000c1e1900 */
[----:B0-----:R-:W3:Y:S04]  /*05e0*/  LDG.E R20, desc[UR6][R24.64+0x110] ;  /* 0x0001100618147981 */ /* 0x001ee8000c1e1900 */
        /* <DEDUP_REMOVED lines=54> */
[----:B------:R0:W-:Y:S04]  /*0950*/  STS.64 [UR4+0x1c0], R26 ;  /* 0x0001c01aff007988 */ /* 0x0001e80008000a04 */
[----:B-----5:R0:W-:Y:S04]  /*0960*/  STS.128 [UR4+0x180], R8 ;  /* 0x00018008ff007988 */ /* 0x0201e80008000c04 */
[----:B--2---:R0:W-:Y:S04]  /*0970*/  STS.128 [UR4+0x190], R12 ;  /* 0x0001900cff007988 */ /* 0x0041e80008000c04 */
[----:B----4-:R0:W-:Y:S04]  /*0980*/  STS.128 [UR4+0x1a0], R16 ;  /* 0x0001a010ff007988 */ /* 0x0101e80008000c04 */
[----:B---3--:R0:W-:Y:S02]  /*0990*/  STS.128 [UR4+0x1b0], R20 ;  /* 0x0001b014ff007988 */ /* 0x0081e40008000c04 */
.L_x_1:
[----:B------:R-:W-:Y:S05]  /*09a0*/  BSYNC.RECONVERGENT B0 ;  /* 0x0000000000007941 */ /* 0x000fea0003800200 */
.L_x_0:
[----:B------:R-:W1:Y:S08]  /*09b0*/  S2UR UR4, SR_CTAID.X ;  /* 0x00000000000479c3 */ /* 0x000e700000002500 */
[----:B------:R-:W-:Y:S01]  /*09c0*/  BAR.SYNC.DEFER_BLOCKING 0x0 ;  /* 0x0000000000007b1d */ /* 0x000fe20000010000 */
[----:B-1----:R-:W-:-:S05]  /*09d0*/  VIADD R24, R2, UR4 ;  /* 0x0000000402187c36 */ /* 0x002fca0008000000 */
[----:B------:R-:W-:-:S13]  /*09e0*/  ISETP.GE.AND P0, PT, R24, R3, PT ;  /* 0x000000031800720c */ /* 0x000fda0003f06270 */
[----:B------:R-:W-:Y:S05]  /*09f0*/  @P0 EXIT ;  /* 0x000000000000094d */ /* 0x000fea0003800000 */
[----:B------:R-:W1:Y:S01]  /*0a00*/  S2UR UR5, SR_CgaCtaId ;  /* 0x00000000000579c3 */ /* 0x000e620000008800 */
[----:B------:R-:W-:-:S07]  /*0a10*/  UMOV UR4, 0x400 ;  /* 0x0000040000047882 */ /* 0x000fce0000000000 */
[----:B------:R-:W2:Y:S01]  /*0a20*/  LDC R2, c[0x0][0x370] ;  /* 0x0000dc00ff027b82 */ /* 0x000ea20000000800 */
[----:B------:R-:W3:Y:S01]  /*0a30*/  LDCU UR8, c[0x0][0x360] ;  /* 0x00006c00ff0877ac */ /* 0x000ee20008000800 */
[----:B-1----:R-:W-:-:S12]  /*0a40*/  ULEA UR4, UR5, UR4, 0x18 ;  /* 0x0000000405047291 */ /* 0x002fd8000f8ec0ff */
.L_x_4:
[----:B------:R-:W-:Y:S01]  /*0a50*/  BSSY.RECONVERGENT B0, `(.L_x_2) ;  /* 0x000015e000007945 */ /* 0x000fe20003800200 */
[----:B------:R-:W-:-:S07]  /*0a60*/  IMAD.MOV.U32 R3, RZ, RZ, R0 ;  /* 0x000000ffff037224 */ /* 0x000fce00078e0000 */
.L_x_3:
[----:B0-----:R-:W0:Y:S04]  /*0a70*/  LDS.128 R4, [UR4] ;  /* 0x00000004ff047984 */ /* 0x001e280008000c00 */
[----:B------:R-:W1:Y:S04]  /*0a80*/  LDS.128 R20, [UR4+0x10] ;  /* 0x00001004ff147984 */ /* 0x000e680008000c00 */
[----:B------:R-:W4:Y:S04]  /*0a90*/  LDS.128 R8, [UR4+0x20] ;  /* 0x00002004ff087984 */ /* 0x000f280008000c00 */
[----:B------:R-:W5:Y:S04]  /*0aa0*/  LDS.128 R16, [UR4+0x30] ;  /* 0x00003004ff107984 */ /* 0x000f680008000c00 */
[----:B------:R-:W3:Y:S01]  /*0ab0*/  LDS.128 R12, [UR4+0x40] ;  /* 0x00004004ff0c7984 */ /* 0x000ee20008000c00 */
[----:B0-----:R-:W-:-:S02]  /*0ac0*/  IMAD.IADD R4, R4, 0x1, -R3 ;  /* 0x0000000104047824 */ /* 0x001fc400078e0a03 */
[--C-:B------:R-:W-:Y:S02]  /*0ad0*/  IMAD.IADD R7, R7, 0x1, -R3.reuse ;  /* 0x0000000107077824 */ /* 0x100fe400078e0a03 */
[--C-:B------:R-:W-:Y:S01]  /*0ae0*/  IMAD.IADD R5, R5, 0x1, -R24.reuse ;  /* 0x0000000105057824 */ /* 0x100fe200078e0a18 */
[----:B------:R-:W-:Y:S01]  /*0af0*/  IABS R25, R4 ;  /* 0x0000000400197213 */ /* 0x000fe20000000000 */
[--C-:B-1----:R-:W-:Y:S01]  /*0b00*/  IMAD.IADD R20, R20, 0x1, -R24.reuse ;  /* 0x0000000114147824 */ /* 0x102fe200078e0a18 */
[----:B------:R-:W-:Y:S01]  /*0b10*/  IABS R26, R7 ;  /* 0x00000007001a7213 */ /* 0x000fe20000000000 */
[--C-:B------:R-:W-:Y:S01]  /*0b20*/  IMAD.IADD R23, R23, 0x1, -R24.reuse ;  /* 0x0000000117177824 */ /* 0x100fe200078e0a18 */
[----:B------:R-:W-:Y:S01]  /*0b30*/  IABS R5, R5 ;  /* 0x0000000500057213 */ /* 0x000fe20000000000 */
[----:B------:R-:W-:Y:S01]  /*0b40*/  IMAD.IADD R22, R22, 0x1, -R3 ;  /* 0x0000000116167824 */ /* 0x000fe200078e0a03 */
[----:B------:R-:W-:Y:S01]  /*0b50*/  IABS R7, R20 ;  /* 0x0000001400077213 */ /* 0x000fe20000000000 */
[----:B------:R-:W-:Y:S01]  /*0b60*/  IMAD.MOV.U32 R20, RZ, RZ, R25 ;  /* 0x000000ffff147224 */ /* 0x000fe200078e0019 */
[----:B------:R-:W-:Y:S01]  /*0b70*/  IABS R4, R23 ;  /* 0x0000001700047213 */ /* 0x000fe20000000000 */
[----:B----4-:R-:W-:Y:S01]  /*0b80*/  IMAD.IADD R10, R10, 0x1, -R24 ;  /* 0x000000010a0a7824 */ /* 0x010fe200078e0a18 */
[----:B------:R-:W-:Y:S01]  /*0b90*/  IABS R23, R22 ;  /* 0x0000001600177213 */ /* 0x000fe20000000000 */
[----:B------:R-:W-:-:S02]  /*0ba0*/  IMAD.MOV.U32 R22, RZ, RZ, R26 ;  /* 0x000000ffff167224 */ /* 0x000fc400078e001a */
[----:B------:R-:W-:Y:S01]  /*0bb0*/  IMAD.IADD R5, R5, 0x1, R20 ;  /* 0x0000000105057824 */ /* 0x000fe200078e0214 */
[----:B------:R-:W-:Y:S01]  /*0bc0*/  IABS R10, R10 ;  /* 0x0000000a000a7213 */ /* 0x000fe20000000000 */
[----:B------:R-:W-:Y:S02]  /*0bd0*/  IMAD.MOV.U32 R25, RZ, RZ, R4 ;  /* 0x000000ffff197224 */ /* 0x000fe400078e0004 */
[----:B------:R-:W-:Y:S01]  /*0be0*/  IMAD.MOV.U32 R20, RZ, RZ, R23 ;  /* 0x000000ffff147224 */ /* 0x000fe200078e0017 */
[----:B------:R-:W-:Y:S01]  /*0bf0*/  ISETP.GT.AND P0, PT, R5, R6, PT ;  /* 0x000000060500720c */ /* 0x000fe20003f04270 */
[----:B------:R-:W-:Y:S02]  /*0c00*/  IMAD.IADD R4, R7, 0x1, R22 ;  /* 0x0000000107047824 */ /* 0x000fe400078e0216 */
[--C-:B------:R-:W-:Y:S02]  /*0c10*/  IMAD.IADD R9, R9, 0x1, -R3.reuse ;  /* 0x0000000109097824 */ /* 0x100fe400078e0a03 */
[----:B-----5:R-:W-:Y:S01]  /*0c20*/  IMAD.IADD R17, R17, 0x1, -R24 ;  /* 0x0000000111117824 */ /* 0x020fe200078e0a18 */
[----:B------:R-:W-:Y:S01]  /*0c30*/  ISETP.GT.AND P1, PT, R4, R21, PT ;  /* 0x000000150400720c */ /* 0x000fe20003f24270 */
[--C-:B------:R-:W-:Y:S01]  /*0c40*/  IMAD.IADD R16, R16, 0x1, -R3.reuse ;  /* 0x0000000110107824 */ /* 0x100fe200078e0a03 */
[----:B------:R-:W0:Y:S01]  /*0c50*/  LDS.128 R4, [UR4+0x50] ;  /* 0x00005004ff047984 */ /* 0x000e220008000c00 */
[----:B------:R-:W-:Y:S01]  /*0c60*/  IMAD.IADD R25, R25, 0x1, R20 ;  /* 0x0000000119197824 */ /* 0x000fe200078e0214 */
[----:B------:R-:W-:Y:S01]  /*0c70*/  IABS R9, R9 ;  /* 0x0000000900097213 */ /* 0x000fe20000000000 */
[----:B------:R-:W-:Y:S01]  /*0c80*/  IMAD.IADD R19, R19, 0x1, -R3 ;  /* 0x0000000113137824 */ /* 0x000fe200078e0a03 */
[----:B------:R-:W1:Y:S01]  /*0c90*/  LDS.128 R20, [UR4+0x60] ;  /* 0x00006004ff147984 */ /* 0x000e620008000c00 */
[----:B------:R-:W-:Y:S01]  /*0ca0*/  IABS R17, R17 ;  /* 0x0000001100117213 */ /* 0x000fe20000000000 */
[--C-:B---3--:R-:W-:Y:S01]  /*0cb0*/  IMAD.IADD R12, R12, 0x1, -R24.reuse ;  /* 0x000000010c0c7824 */ /* 0x108fe200078e0a18 */
[----:B------:R-:W-:Y:S01]  /*0cc0*/  IABS R16, R16 ;  /* 0x0000001000107213 */ /* 0x000fe20000000000 */
[----:B------:R-:W-:Y:S01]  /*0cd0*/  IMAD.IADD R10, R10, 0x1, R9 ;  /* 0x000000010a0a7824 */ /* 0x000fe200078e0209 */
[----:B------:R-:W-:Y:S01]  /*0ce0*/  ISETP.GT.AND P2, PT, R25, R8, PT ;  /* 0x000000081900720c */ /* 0x000fe20003f44270 */
[----:B------:R-:W-:Y:S01]  /*0cf0*/  IMAD.IADD R15, R15, 0x1, -R24 ;  /* 0x000000010f0f7824 */ /* 0x000fe200078e0a18 */
[----:B------:R-:W-:Y:S01]  /*0d00*/  SEL R9, RZ, 0x1, P1 ;  /* 0x00000001ff097807 */ /* 0x000fe20000800000 */
[----:B------:R-:W-:Y:S01]  /*0d10*/  IMAD.IADD R17, R17, 0x1, R16 ;  /* 0x0000000111117824 */ /* 0x000fe200078e0210 */
[----:B------:R-:W-:Y:S01]  /*0d20*/  SEL R8, RZ, 0x1, P2 ;  /* 0x00000001ff087807 */ /* 0x000fe20001000000 */
[----:B------:R-:W-:Y:S01]  /*0d30*/  IMAD.IADD R14, R14, 0x1, -R3 ;  /* 0x000000010e0e7824 */ /* 0x000fe200078e0a03 */
[----:B------:R-:W-:-:S02]  /*0d40*/  SEL R16, RZ, 0x1, P0 ;  /* 0x00000001ff107807 */ /* 0x000fc40000000000 */
[----:B------:R-:W-:Y:S02]  /*0d50*/  ISETP.GT.AND P0, PT, R10, R11, PT ;  /* 0x0000000b0a00720c */ /* 0x000fe40003f04270 */
[----:B------:R-:W-:Y:S02]  /*0d60*/  LOP3.LUT R16, R8, R16, R9, 0xfe, !PT ;  /* 0x0000001008107212 */ /* 0x000fe400078efe09 */
[----:B------:R-:W3:Y:S01]  /*0d70*/  LDS.128 R8, [UR4+0x70] ;  /* 0x00007004ff087984 */ /* 0x000ee20008000c00 */
[----:B------:R-:W-:Y:S02]  /*0d80*/  IABS R19, R19 ;  /* 0x0000001300137213 */ /* 0x000fe40000000000 */
[----:B------:R-:W-:Y:S02]  /*0d90*/  IABS R12, R12 ;  /* 0x0000000c000c7213 */ /* 0x000fe40000000000 */
[----:B------:R-:W-:Y:S02]  /*0da0*/  ISETP.GT.AND P1, PT, R17, R18, PT ;  /* 0x000000121100720c */ /* 0x000fe40003f24270 */
[----:B------:R-:W-:Y:S01]  /*0db0*/  IABS R17, R15 ;  /* 0x0000000f00117213 */ /* 0x000fe20000000000 */
[----:B------:R-:W-:Y:S01]  /*0dc0*/  IMAD.MOV.U32 R15, RZ, RZ, R19 ;  /* 0x000000ffff0f7224 */ /* 0x000fe200078e0013 */
[----:B------:R-:W-:Y:S01]  /*0dd0*/  IABS R18, R14 ;  /* 0x0000000e00127213 */ /* 0x000fe20000000000 */
[----:B------:R-:W-:Y:S01]  /*0de0*/  IMAD.MOV.U32 R14, RZ, RZ, R12 ;  /* 0x000000ffff0e7224 */ /* 0x000fe200078e000c */
[----:B------:R-:W-:-:S02]  /*0df0*/  SEL R12, RZ, 0x1, P1 ;  /* 0x00000001ff0c7807 */ /* 0x000fc40000800000 */
[----:B------:R-:W-:Y:S01]  /*0e00*/  SEL R25, RZ, 0x1, P0 ;  /* 0x00000001ff197807 */ /* 0x000fe20000000000 */
[----:B------:R-:W-:Y:S02]  /*0e10*/  IMAD.IADD R14, R14, 0x1, R15 ;  /* 0x000000010e0e7824 */ /* 0x000fe400078e020f */
[----:B------:R-:W-:Y:S01]  /*0e20*/  IMAD.IADD R15, R17, 0x1, R18 ;  /* 0x00000001110f7824 */ /* 0x000fe200078e0212 */
[----:B------:R-:W-:Y:S01]  /*0e30*/  LOP3.LUT R25, R12, R16, R25, 0xfe, !PT ;  /* 0x000000100c197212 */ /* 0x000fe200078efe19 */
[--C-:B0-----:R-:W-:Y:S01]  /*0e40*/  IMAD.IADD R6, R6, 0x1, -R24.reuse ;  /* 0x0000000106067824 */ /* 0x101fe200078e0a18 */
[----:B------:R-:W-:Y:S01]  /*0e50*/  ISETP.GT.AND P0, PT, R14, R13, PT ;  /* 0x0000000d0e00720c */ /* 0x000fe20003f04270 */
[--C-:B------:R-:W-:Y:S01]  /*0e60*/  IMAD.IADD R5, R5, 0x1, -R3.reuse ;  /* 0x0000000105057824 */ /* 0x100fe200078e0a03 */
[----:B------:R-:W-:Y:S01]  /*0e70*/  ISETP.GT.AND P1, PT, R15, R4, PT ;  /* 0x000000040f00720c */ /* 0x000fe20003f24270 */
[----:B-1----:R-:W-:Y:S01]  /*0e80*/  IMAD.IADD R21, R21, 0x1, -R24 ;  /* 0x0000000115157824 */ /* 0x002fe200078e0a18 */
[----:B------:R-:W0:Y:S01]  /*0e90*/  LDS.128 R12, [UR4+0x80] ;  /* 0x00008004ff0c7984 */ /* 0x000e220008000c00 */
[--C-:B------:R-:W-:Y:S01]  /*0ea0*/  IMAD.IADD R20, R20, 0x1, -R3.reuse ;  /* 0x0000000114147824 */ /* 0x100fe200078e0a03 */
[----:B------:R-:W-:Y:S01]  /*0eb0*/  IABS R6, R6 ;  /* 0x0000000600067213 */ /* 0x000fe20000000000 */
[----:B------:R-:W-:Y:S01]  /*0ec0*/  IMAD.IADD R23, R23, 0x1, -R3 ;  /* 0x0000000117177824 */ /* 0x000fe200078e0a03 */
[----:B------:R-:W1:Y:S01]  /*0ed0*/  LDS.128 R16, [UR4+0x90] ;  /* 0x00009004ff107984 */ /* 0x000e620008000c00 */
[----:B------:R-:W-:-:S02]  /*0ee0*/  IABS R5, R5 ;  /* 0x0000000500057213 */ /* 0x000fc40000000000 */
[----:B------:R-:W-:Y:S02]  /*0ef0*/  IABS R21, R21 ;  /* 0x0000001500157213 */ /* 0x000fe40000000000 */
[----:B------:R-:W-:Y:S01]  /*0f00*/  IABS R4, R20 ;  /* 0x0000001400047213 */ /* 0x000fe20000000000 */
[----:B------:R-:W-:Y:S01]  /*0f10*/  IMAD.IADD R6, R6, 0x1, R5 ;  /* 0x0000000106067824 */ /* 0x000fe200078e0205 */
[----:B------:R-:W-:Y:S02]  /*0f20*/  SEL R5, RZ, 0x1, P1 ;  /* 0x00000001ff057807 */ /* 0x000fe40000800000 */
[----:B------:R-:W-:Y:S01]  /*0f30*/  IABS R23, R23 ;  /* 0x0000001700177213 */ /* 0x000fe20000000000 */
[----:B------:R-:W-:Y:S01]  /*0f40*/  IMAD.IADD R21, R21, 0x1, R4 ;  /* 0x0000000115157824 */ /* 0x000fe200078e0204 */
[----:B------:R-:W-:Y:S01]  /*0f50*/  SEL R4, RZ, 0x1, P0 ;  /* 0x00000001ff047807 */ /* 0x000fe20000000000 */
[--C-:B---3--:R-:W-:Y:S01]  /*0f60*/  IMAD.IADD R8, R8, 0x1, -R24.reuse ;  /* 0x0000000108087824 */ /* 0x108fe200078e0a18 */
[----:B------:R-:W-:Y:S01]  /*0f70*/  ISETP.GT.AND P0, PT, R6, R7, PT ;  /* 0x000000070600720c */ /* 0x000fe20003f04270 */
[----:B------:R-:W-:Y:S01]  /*0f80*/  IMAD.IADD R11, R11, 0x1, -R24 ;  /* 0x000000010b0b7824 */ /* 0x000fe200078e0a18 */
[----:B------:R-:W-:Y:S01]  /*0f90*/  LOP3.LUT R25, R5, R25, R4, 0xfe, !PT ;  /* 0x0000001905197212 */ /* 0x000fe200078efe04 */
[----:B------:R-:W-:Y:S01]  /*0fa0*/  IMAD.IADD R10, R10, 0x1, -R3 ;  /* 0x000000010a0a7824 */ /* 0x000fe200078e0a03 */
[----:B------:R-:W3:Y:S01]  /*0fb0*/  LDS.128 R4, [UR4+0xa0] ;  /* 0x0000a004ff047984 */ /* 0x000ee20008000c00 */
[----:B------:R-:W-:-:S02]  /*0fc0*/  ISETP.GT.AND P1, PT, R21, R22, PT ;  /* 0x000000161500720c */ /* 0x000fc40003f24270 */
[----:B------:R-:W-:Y:S02]  /*0fd0*/  IABS R20, R8 ;  /* 0x0000000800147213 */ /* 0x000fe40000000000 */
[----:B------:R-:W-:Y:S01]  /*0fe0*/  IABS R21, R11 ;  /* 0x0000000b00157213 */ /* 0x000fe20000000000 */
[----:B------:R-:W-:Y:S01]  /*0ff0*/  IMAD.MOV.U32 R11, RZ, RZ, R23 ;  /* 0x000000ffff0b7224 */ /* 0x000fe200078e0017 */
[----:B------:R-:W-:Y:S02]  /*1000*/  IABS R22, R10 ;  /* 0x0000000a00167213 */ /* 0x000fe40000000000 */
[----:B------:R-:W-:Y:S01]  /*1010*/  SEL R8, RZ, 0x1, P0 ;  /* 0x00000001ff087807 */ /* 0x000fe20000000000 */
[----:B------:R-:W-:Y:S01]  /*1020*/  IMAD.IADD R20, R20, 0x1, R11 ;  /* 0x0000000114147824 */ /* 0x000fe200078e020b */
[----:B------:R-:W-:Y:S01]  /*1030*/  SEL R10, RZ, 0x1, P1 ;  /* 0x00000001ff0a7807 */ /* 0x000fe20000800000 */
[----:B------:R-:W-:-:S03]  /*1040*/  IMAD.IADD R21, R21, 0x1, R22 ;  /* 0x0000000115157824 */ /* 0x000fc600078e0216 */
[----:B------:R-:W-:Y:S02]  /*1050*/  LOP3.LUT R25, R10, R25, R8, 0xfe, !PT ;  /* 0x000000190a197212 */ /* 0x000fe400078efe08 */
[----:B------:R-:W-:Y:S02]  /*1060*/  ISETP.GT.AND P0, PT, R20, R9, PT ;  /* 0x000000091400720c */ /* 0x000fe40003f04270 */
[----:B------:R-:W4:Y:S01]  /*1070*/  LDS.128 R8, [UR4+0xb0] ;  /* 0x0000b004ff087984 */ /* 0x000f220008000c00 */
[--C-:B0-----:R-:W-:Y:S01]  /*1080*/  IMAD.IADD R14, R14, 0x1, -R24.reuse ;  /* 0x000000010e0e7824 */ /* 0x101fe200078e0a18 */
[----:B------:R-:W-:Y:S01]  /*1090*/  ISETP.GT.AND P1, PT, R21, R12, PT ;  /* 0x0000000c1500720c */ /* 0x000fe20003f24270 */
[--C-:B------:R-:W-:Y:S01]  /*10a0*/  IMAD.IADD R13, R13, 0x1, -R3.reuse ;  /* 0x000000010d0d7824 */ /* 0x100fe200078e0a03 */
[----:B------:R-:W0:Y:S01]  /*10b0*/  LDS.128 R20, [UR4+0xc0] ;  /* 0x0000c004ff147984 */ /* 0x000e220008000c00 */
[----:B-1----:R-:W-:Y:S01]  /*10c0*/  IMAD.IADD R17, R17, 0x1, -R24 ;  /* 0x0000000111117824 */ /* 0x002fe200078e0a18 */
[----:B------:R-:W-:Y:S01]  /*10d0*/  IABS R14, R14 ;  /* 0x0000000e000e7213 */ /* 0x000fe20000000000 */
[--C-:B------:R-:W-:Y:S01]  /*10e0*/  IMAD.IADD R16, R16, 0x1, -R3.reuse ;  /* 0x0000000110107824 */ /* 0x100fe200078e0a03 */
[----:B------:R-:W-:Y:S01]  /*10f0*/  IABS R13, R13 ;  /* 0x0000000d000d7213 */ /* 0x000fe20000000000 */
[----:B------:R-:W-:Y:S01]  /*1100*/  IMAD.IADD R19, R19, 0x1, -R3 ;  /* 0x0000000113137824 */ /* 0x000fe200078e0a03 */
[----:B------:R-:W-:-:S02]  /*1110*/  IABS R17, R17 ;  /* 0x0000001100117213 */ /* 0x000fc40000000000 */
[----:B------:R-:W-:Y:S01]  /*1120*/  IABS R16, R16 ;  /* 0x0000001000107213 */ /* 0x000fe20000000000 */
[----:B------:R-:W-:Y:S01]  /*1130*/  IMAD.IADD R14, R14, 0x1, R13 ;  /* 0x000000010e0e7824 */ /* 0x000fe200078e020d */
[----:B------:R-:W-:Y:S02]  /*1140*/  SEL R12, RZ, 0x1, P0 ;  /* 0x00000001ff0c7807 */ /* 0x000fe40000000000 */
[----:B------:R-:W-:Y:S01]  /*1150*/  SEL R13, RZ, 0x1, P1 ;  /* 0x00000001ff0d7807 */ /* 0x000fe20000800000 */
[----:B------:R-:W-:Y:S01]  /*1160*/  IMAD.IADD R17, R17, 0x1, R16 ;  /* 0x0000000111117824 */ /* 0x000fe200078e0210 */
[----:B------:R-:W-:Y:S02]  /*1170*/  ISETP.GT.AND P0, PT, R14, R15, PT ;  /* 0x0000000f0e00720c */ /* 0x000fe40003f04270 */
[----:B------:R-:W-:Y:S01]  /*1180*/  LOP3.LUT R25, R13, R25, R12, 0xfe, !PT ;  /* 0x000000190d197212 */ /* 0x000fe200078efe0c */
[--C-:B---3--:R-:W-:Y:S01]  /*1190*/  IMAD.IADD R4, R4, 0x1, -R24.reuse ;  /* 0x0000000104047824 */ /* 0x108fe200078e0a18 */
[----:B------:R-:W-:Y:S01]  /*11a0*/  ISETP.GT.AND P1, PT, R17, R18, PT ;  /* 0x000000121100720c */ /* 0x000fe20003f24270 */
[----:B------:R-:W-:Y:S01]  /*11b0*/  IMAD.IADD R16, R6, 0x1, -R3 ;  /* 0x0000000106107824 */ /* 0x000fe200078e0a03 */
[----:B------:R-:W1:Y:S01]  /*11c0*/  LDS.128 R12, [UR4+0xd0] ;  /* 0x0000d004ff0c7984 */ /* 0x000e620008000c00 */
[----:B------:R-:W-:Y:S01]  /*11d0*/  IMAD.IADD R7, R7, 0x1, -R24 ;  /* 0x0000000107077824 */ /* 0x000fe200078e0a18 */
[----:B------:R-:W-:-:S02]  /*11e0*/  IABS R17, R4 ;  /* 0x0000000400117213 */ /* 0x000fc40000000000 */
[----:B------:R-:W-:Y:S02]  /*11f0*/  SEL R4, RZ, 0x1, P0 ;  /* 0x00000001ff047807 */ /* 0x000fe40000000000 */
[----:B------:R-:W-:Y:S02]  /*1200*/  SEL R6, RZ, 0x1, P1 ;  /* 0x00000001ff067807 */ /* 0x000fe40000800000 */
[----:B------:R-:W-:Y:S02]  /*1210*/  IABS R16, R16 ;  /* 0x0000001000107213 */ /* 0x000fe40000000000 */
[----:B------:R-:W-:Y:S02]  /*1220*/  IABS R18, R19 ;  /* 0x0000001300127213 */ /* 0x000fe40000000000 */
[----:B------:R-:W-:Y:S02]  /*1230*/  IABS R7, R7 ;  /* 0x0000000700077213 */ /* 0x000fe40000000000 */
[----:B------:R-:W-:Y:S01]  /*1240*/  LOP3.LUT R25, R6, R25, R4, 0xfe, !PT ;  /* 0x0000001906197212 */ /* 0x000fe200078efe04 */
[----:B------:R-:W-:-:S02]  /*1250*/  IMAD.MOV.U32 R6, RZ, RZ, R16 ;  /* 0x000000ffff067224 */ /* 0x000fc400078e0010 */
[----:B----4-:R-:W-:Y:S02]  /*1260*/  IMAD.IADD R10, R10, 0x1, -R24 ;  /* 0x000000010a0a7824 */ /* 0x010fe400078e0a18 */
[--C-:B------:R-:W-:Y:S02]  /*1270*/  IMAD.IADD R9, R9, 0x1, -R3.reuse ;  /* 0x0000000109097824 */ /* 0x100fe400078e0a03 */
[----:B------:R-:W-:Y:S01]  /*1280*/  IMAD.IADD R4, R17, 0x1, R18 ;  /* 0x0000000111047824 */ /* 0x000fe200078e0212 */
[----:B------:R-:W-:Y:S01]  /*1290*/  IABS R10, R10 ;  /* 0x0000000a000a7213 */ /* 0x000fe20000000000 */
[----:B------:R-:W3:Y:S01]  /*12a0*/  LDS.128 R16, [UR4+0xe0] ;  /* 0x0000e004ff107984 */ /* 0x000ee20008000c00 */
[----:B------:R-:W-:Y:S01]  /*12b0*/  IMAD.IADD R7, R7, 0x1, R6 ;  /* 0x0000000107077824 */ /* 0x000fe200078e0206 */
[----:B------:R-:W-:Y:S01]  /*12c0*/  IABS R9, R9 ;  /* 0x0000000900097213 */ /* 0x000fe20000000000 */
[----:B0-----:R-:W-:Y:S01]  /*12d0*/  IMAD.IADD R20, R20, 0x1, -R3 ;  /* 0x0000000114147824 */ /* 0x001fe200078e0a03 */
[----:B------:R-:W-:Y:S01]  /*12e0*/  ISETP.GT.AND P0, PT, R4, R5, PT ;  /* 0x000000050400720c */ /* 0x000fe20003f04270 */
[----:B------:R-:W-:Y:S01]  /*12f0*/  IMAD.IADD R21, R21, 0x1, -R24 ;  /* 0x0000000115157824 */ /* 0x000fe200078e0a18 */
[----:B------:R-:W-:Y:S01]  /*1300*/  ISETP.GT.AND P1, PT, R7, R8, PT ;  /* 0x000000080700720c */ /* 0x000fe20003f24270 */
[----:B------:R-:W-:Y:S01]  /*1310*/  IMAD.IADD R10, R10, 0x1, R9 ;  /* 0x000000010a0a7824 */ /* 0x000fe200078e0209 */
[----:B------:R-:W-:Y:S01]  /*1320*/  SEL R8, RZ, 0x1, P0 ;  /* 0x00000001ff087807 */ /* 0x000fe20000000000 */
[----:B------:R-:W0:Y:S01]  /*1330*/  LDS.128 R4, [UR4+0xf0] ;  /* 0x0000f004ff047984 */ /* 0x000e220008000c00 */
[----:B------:R-:W-:Y:S01]  /*1340*/  SEL R9, RZ, 0x1, P1 ;  /* 0x00000001ff097807 */ /* 0x000fe20000800000 */
[----:B------:R-:W-:Y:S01]  /*1350*/  IMAD.IADD R23, R23, 0x1, -R3 ;  /* 0x0000000117177824 */ /* 0x000fe200078e0a03 */
[----:B------:R-:W-:-:S02]  /*1360*/  ISETP.GT.AND P0, PT, R10, R11, PT ;  /* 0x0000000b0a00720c */ /* 0x000fc40003f04270 */
[----:B------:R-:W-:Y:S02]  /*1370*/  LOP3.LUT R25, R9, R25, R8, 0xfe, !PT ;  /* 0x0000001909197212 */ /* 0x000fe400078efe08 */
[----:B------:R-:W4:Y:S01]  /*1380*/  LDS.128 R8, [UR4+0x100] ;  /* 0x00010004ff087984 */ /* 0x000f220008000c00 */
[----:B------:R-:W-:Y:S01]  /*1390*/  IABS R21, R21 ;  /* 0x0000001500157213 */ /* 0x000fe20000000000 */
[--C-:B-1----:R-:W-:Y:S01]  /*13a0*/  IMAD.IADD R15, R15, 0x1, -R24.reuse ;  /* 0x000000010f0f7824 */ /* 0x102fe200078e0a18 */
[----:B------:R-:W-:Y:S01]  /*13b0*/  IABS R20, R20 ;  /* 0x0000001400147213 */ /* 0x000fe20000000000 */
[----:B------:R-:W-:Y:S01]  /*13c0*/  IMAD.IADD R14, R14, 0x1, -R3 ;  /* 0x000000010e0e7824 */ /* 0x000fe200078e0a03 */
[----:B------:R-:W-:Y:S01]  /*13d0*/  IABS R23, R23 ;  /* 0x0000001700177213 */ /* 0x000fe20000000000 */
[----:B------:R-:W-:Y:S02]  /*13e0*/  IMAD.IADD R12, R12, 0x1, -R24 ;  /* 0x000000010c0c7824 */ /* 0x000fe400078e0a18 */
[----:B------:R-:W-:Y:S01]  /*13f0*/  IMAD.IADD R21, R21, 0x1, R20 ;  /* 0x0000000115157824 */ /* 0x000fe200078e0214 */
[----:B------:R-:W-:Y:S01]  /*1400*/  IABS R20, R15 ;  /* 0x0000000f00147213 */ /* 0x000fe20000000000 */
[----:B------:R-:W-:Y:S01]  /*1410*/  IMAD.MOV.U32 R15, RZ, RZ, R23 ;  /* 0x000000ffff0f7224 */ /* 0x000fe200078e0017 */
[----:B------:R-:W-:-:S02]  /*1420*/  IABS R26, R14 ;  /* 0x0000000e001a7213 */ /* 0x000fc40000000000 */
[----:B------:R-:W-:Y:S01]  /*1430*/  IABS R12, R12 ;  /* 0x0000000c000c7213 */ /* 0x000fe20000000000 */
[----:B------:R-:W-:Y:S01]  /*1440*/  IMAD.MOV.U32 R14, RZ, RZ, R20 ;  /* 0x000000ffff0e7224 */ /* 0x000fe200078e0014 */
[----:B------:R-:W-:Y:S01]  /*1450*/  ISETP.GT.AND P1, PT, R21, R22, PT ;  /* 0x000000161500720c */ /* 0x000fe20003f24270 */
[----:B------:R-:W-:Y:S02]  /*1460*/  IMAD.MOV.U32 R23, RZ, RZ, R26 ;  /* 0x000000ffff177224 */ /* 0x000fe400078e001a */
[----:B------:R-:W-:Y:S02]  /*1470*/  IMAD.IADD R12, R12, 0x1, R15 ;  /* 0x000000010c0c7824 */ /* 0x000fe400078e020f */
[----:B------:R-:W-:Y:S02]  /*1480*/  IMAD.IADD R15, R14, 0x1, R23 ;  /* 0x000000010e0f7824 */ /* 0x000fe400078e0217 */
[----:B------:R-:W1:Y:S01]  /*1490*/  LDS.128 R20, [UR4+0x110] ;  /* 0x00011004ff147984 */ /* 0x000e620008000c00 */
[----:B------:R-:W-:Y:S01]  /*14a0*/  ISETP.GT.AND P2, PT, R12, R13, PT ;  /* 0x0000000d0c00720c */ /* 0x000fe20003f44270 */
[----:B---3--:R-:W-:Y:S01]  /*14b0*/  IMAD.IADD R18, R18, 0x1, -R24 ;  /* 0x0000000112127824 */ /* 0x008fe200078e0a18 */
[----:B------:R-:W-:Y:S01]  /*14c0*/  SEL R12, RZ, 0x1, P0 ;  /* 0x00000001ff0c7807 */ /* 0x000fe20000000000 */
[----:B------:R-:W-:Y:S01]  /*14d0*/  IMAD.IADD R17, R17, 0x1, -R3 ;  /* 0x0000000111117824 */ /* 0x000fe200078e0a03 */
[----:B------:R-:W-:-:S02]  /*14e0*/  SEL R13, RZ, 0x1, P1 ;  /* 0x00000001ff0d7807 */ /* 0x000fc40000800000 */
[----:B------:R-:W-:Y:S02]  /*14f0*/  IABS R14, R18 ;  /* 0x00000012000e7213 */ /* 0x000fe40000000000 */
[----:B------:R-:W-:Y:S02]  /*1500*/  IABS R17, R17 ;  /* 0x0000001100117213 */ /* 0x000fe40000000000 */
[----:B------:R-:W-:Y:S01]  /*1510*/  ISETP.GT.AND P0, PT, R15, R16, PT ;  /* 0x000000100f00720c */ /* 0x000fe20003f04270 */
[----:B0-----:R-:W-:Y:S01]  /*1520*/  IMAD.IADD R5, R5, 0x1, -R24 ;  /* 0x0000000105057824 */ /* 0x001fe200078e0a18 */
[----:B------:R-:W-:Y:S01]  /*1530*/  LOP3.LUT R25, R13, R25, R12, 0xfe, !PT ;  /* 0x000000190d197212 */ /* 0x000fe200078efe0c */
[----:B------:R-:W-:Y:S01]  /*1540*/  IMAD.IADD R14, R14, 0x1, R17 ;  /* 0x000000010e0e7824 */ /* 0x000fe200078e0211 */
[----:B------:R-:W-:Y:S01]  /*1550*/  SEL R13, RZ, 0x1, P0 ;  /* 0x00000001ff0d7807 */ /* 0x000fe20000000000 */
[--C-:B------:R-:W-:Y:S01]  /*1560*/  IMAD.IADD R4, R4, 0x1, -R3.reuse ;  /* 0x0000000104047824 */ /* 0x100fe200078e0a03 */
[----:B------:R-:W-:Y:S01]  /*1570*/  IABS R5, R5 ;  /* 0x0000000500057213 */ /* 0x000fe20000000000 */
[--C-:B------:R-:W-:Y:S01]  /*1580*/  IMAD.IADD R7, R7, 0x1, -R3.reuse ;  /* 0x0000000107077824 */ /* 0x100fe200078e0a03 */
[----:B------:R-:W-:Y:S01]  /*1590*/  ISETP.GT.AND P0, PT, R14, R19, PT ;  /* 0x000000130e00720c */ /* 0x000fe20003f04270 */
[--C-:B----4-:R-:W-:Y:S01]  /*15a0*/  IMAD.IADD R8, R8, 0x1, -R24.reuse ;  /* 0x0000000108087824 */ /* 0x110fe200078e0a18 */
[----:B------:R-:W-:Y:S01]  /*15b0*/  IABS R4, R4 ;  /* 0x0000000400047213 */ /* 0x000fe20000000000 */
[----:B------:R-:W0:Y:S01]  /*15c0*/  LDS.128 R16, [UR4+0x120] ;  /* 0x00012004ff107984 */ /* 0x000e220008000c00 */
[----:B------:R-:W-:Y:S01]  /*15d0*/  SEL R12, RZ, 0x1, P2 ;  /* 0x00000001ff0c7807 */ /* 0x000fe20001000000 */
[----:B------:R-:W-:Y:S01]  /*15e0*/  IMAD.IADD R11, R11, 0x1, -R24 ;  /* 0x000000010b0b7824 */ /* 0x000fe200078e0a18 */
[----:B------:R-:W-:Y:S01]  /*15f0*/  IABS R7, R7 ;  /* 0x0000000700077213 */ /* 0x000fe20000000000 */
[----:B------:R-:W-:Y:S01]  /*1600*/  IMAD.IADD R5, R5, 0x1, R4 ;  /* 0x0000000105057824 */ /* 0x000fe200078e0204 */
[----:B------:R-:W-:Y:S01]  /*1610*/  IABS R8, R8 ;  /* 0x0000000800087213 */ /* 0x000fe20000000000 */
[----:B------:R-:W-:Y:S01]  /*1620*/  IMAD.IADD R10, R10, 0x1, -R3 ;  /* 0x000000010a0a7824 */ /* 0x000fe200078e0a03 */
[----:B------:R-:W-:-:S02]  /*1630*/  LOP3.LUT R25, R13, R25, R12, 0xfe, !PT ;  /* 0x000000190d197212 */ /* 0x000fc400078efe0c */
[----:B------:R-:W3:Y:S01]  /*1640*/  LDS.128 R12, [UR4+0x130] ;  /* 0x00013004ff0c7984 */ /* 0x000ee20008000c00 */
[----:B------:R-:W-:Y:S01]  /*1650*/  ISETP.GT.AND P1, PT, R5, R6, PT ;  /* 0x000000060500720c */ /* 0x000fe20003f24270 */
[----:B------:R-:W-:Y:S01]  /*1660*/  IMAD.IADD R8, R8, 0x1, R7 ;  /* 0x0000000108087824 */ /* 0x000fe200078e0207 */
[----:B------:R-:W-:Y:S01]  /*1670*/  IABS R11, R11 ;  /* 0x0000000b000b7213 */ /* 0x000fe20000000000 */
[----:B------:R-:W4:Y:S01]  /*1680*/  LDS.128 R4, [UR4+0x140] ;  /* 0x00014004ff047984 */ /* 0x000f220008000c00 */
[----:B------:R-:W-:Y:S01]  /*1690*/  IABS R10, R10 ;  /* 0x0000000a000a7213 */ /* 0x000fe20000000000 */
[----:B-1----:R-:W-:Y:S02]  /*16a0*/  IMAD.IADD R21, R21, 0x1, -R3 ;  /* 0x0000000115157824 */ /* 0x002fe400078e0a03 */
[----:B------:R-:W-:Y:S02]  /*16b0*/  IMAD.IADD R22, R22, 0x1, -R24 ;  /* 0x0000000116167824 */ /* 0x000fe400078e0a18 */
[----:B------:R-:W-:Y:S01]  /*16c0*/  IMAD.IADD R11, R11, 0x1, R10 ;  /* 0x000000010b0b7824 */ /* 0x000fe200078e020a */
[----:B------:R-:W-:-:S02]  /*16d0*/  IABS R27, R21 ;  /* 0x00000015001b7213 */ /* 0x000fc40000000000 */
[----:B------:R-:W-:Y:S02]  /*16e0*/  IABS R22, R22 ;  /* 0x0000001600167213 */ /* 0x000fe40000000000 */
[----:B------:R-:W-:Y:S02]  /*16f0*/  SEL R10, RZ, 0x1, P0 ;  /* 0x00000001ff0a7807 */ /* 0x000fe40000000000 */
[----:B------:R-:W-:Y:S02]  /*1700*/  SEL R21, RZ, 0x1, P1 ;  /* 0x00000001ff157807 */ /* 0x000fe40000800000 */
[----:B------:R-:W-:Y:S02]  /*1710*/  ISETP.GT.AND P1, PT, R11, R20, PT ;  /* 0x000000140b00720c */ /* 0x000fe40003f24270 */
[----:B------:R-:W-:Y:S02]  /*1720*/  ISETP.GT.AND P0, PT, R8, R9, PT ;  /* 0x000000090800720c */ /* 0x000fe40003f04270 */
[----:B------:R-:W-:Y:S01]  /*1730*/  LOP3.LUT R25, R21, R25, R10, 0xfe, !PT ;  /* 0x0000001915197212 */ /* 0x000fe200078efe0a */
[----:B------:R-:W-:-:S02]  /*1740*/  IMAD.IADD R10, R22, 0x1, R27 ;  /* 0x00000001160a7824 */ /* 0x000fc400078e021b */
[----:B0-----:R-:W-:-:S03]  /*1750*/  IMAD.IADD R17, R17, 0x1, -R24 ;  /* 0x0000000111117824 */ /* 0x001fc600078e0a18 */
[----:B------:R-:W-:Y:S01]  /*1760*/  ISETP.GT.AND P2, PT, R10, R23, PT ;  /* 0x000000170a00720c */ /* 0x000fe20003f44270 */
[--C-:B------:R-:W-:Y:S01]  /*1770*/  IMAD.IADD R16, R16, 0x1, -R3.reuse ;  /* 0x0000000110107824 */ /* 0x100fe200078e0a03 */
[----:B------:R-:W0:Y:S01]  /*1780*/  LDS.128 R8, [UR4+0x150] ;  /* 0x00015004ff087984 */ /* 0x000e220008000c00 */
[--C-:B------:R-:W-:Y:S01]  /*1790*/  IMAD.IADD R19, R19, 0x1, -R3.reuse ;  /* 0x0000000113137824 */ /* 0x100fe200078e0a03 */
[----:B------:R-:W-:Y:S02]  /*17a0*/  IABS R20, R17 ;  /* 0x0000001100147213 */ /* 0x000fe40000000000 */
[----:B------:R-:W-:Y:S01]  /*17b0*/  IABS R21, R16 ;  /* 0x0000001000157213 */ /* 0x000fe20000000000 */
[--C-:B---3--:R-:W-:Y:S01]  /*17c0*/  IMAD.IADD R17, R12, 0x1, -R24.reuse ;  /* 0x000000010c117824 */ /* 0x108fe200078e0a18 */
[----:B------:R-:W-:Y:S01]  /*17d0*/  SEL R12, RZ, 0x1, P0 ;  /* 0x00000001ff0c7807 */ /* 0x000fe20000000000 */
[----:B------:R-:W-:Y:S01]  /*17e0*/  IMAD.IADD R14, R14, 0x1, -R3 ;  /* 0x000000010e0e7824 */ /* 0x000fe200078e0a03 */
[----:B------:R-:W-:Y:S01]  /*17f0*/  SEL R16, RZ, 0x1, P1 ;  /* 0x00000001ff107807 */ /* 0x000fe20000800000 */
[----:B----4-:R-:W-:Y:S01]  /*1800*/  IMAD.IADD R6, R6, 0x1, -R24 ;  /* 0x0000000106067824 */ /* 0x010fe200078e0a18 */
[----:B------:R-:W-:Y:S01]  /*1810*/  IABS R22, R17 ;  /* 0x0000001100167213 */ /* 0x000fe20000000000 */
[----:B------:R-:W-:Y:S01]  /*1820*/  IMAD.IADD R17, R20, 0x1, R21 ;  /* 0x0000000114117824 */ /* 0x000fe200078e0215 */
[----:B------:R-:W-:Y:S01]  /*1830*/  LOP3.LUT R25, R16, R25, R12, 0xfe, !PT ;  /* 0x0000001910197212 */ /* 0x000fe200078efe0c */
[----:B------:R-:W-:Y:S01]  /*1840*/  IMAD.IADD R15, R15, 0x1, -R24 ;  /* 0x000000010f0f7824 */ /* 0x000fe200078e0a18 */
[----:B------:R-:W-:Y:S01]  /*1850*/  IABS R14, R14 ;  /* 0x0000000e000e7213 */ /* 0x000fe20000000000 */
[----:B------:R-:W-:Y:S01]  /*1860*/  IMAD.MOV.U32 R12, RZ, RZ, R22 ;  /* 0x000000ffff0c7224 */ /* 0x000fe200078e0016 */
[----:B------:R-:W-:Y:S01]  /*1870*/  IABS R19, R19 ;  /* 0x0000001300137213 */ /* 0x000fe20000000000 */
[----:B------:R-:W-:Y:S01]  /*1880*/  IMAD.IADD R5, R5, 0x1, -R3 ;  /* 0x0000000105057824 */ /* 0x000fe200078e0a03 */
[----:B------:R-:W-:Y:S01]  /*1890*/  IABS R16, R6 ;  /* 0x0000000600107213 */ /* 0x000fe20000000000 */
[----:B------:R-:W1:Y:S01]  /*18a0*/  LDS.128 R20, [UR4+0x160] ;  /* 0x00016004ff147984 */ /* 0x000e620008000c00 */
[----:B------:R-:W-:Y:S01]  /*18b0*/  IMAD.MOV.U32 R6, RZ, RZ, R14 ;  /* 0x000000ffff067224 */ /* 0x000fe200078e000e */
[----:B------:R-:W-:Y:S01]  /*18c0*/  ISETP.GT.AND P0, PT, R17, R18, PT ;  /* 0x000000121100720c */ /* 0x000fe20003f04270 */
[----:B------:R-:W-:Y:S01]  /*18d0*/  IMAD.IADD R12, R12, 0x1, R19 ;  /* 0x000000010c0c7824 */ /* 0x000fe200078e0213 */
[----:B------:R-:W-:Y:S01]  /*18e0*/  IABS R15, R15 ;  /* 0x0000000f000f7213 */ /* 0x000fe20000000000 */
[----:B------:R-:W-:Y:S01]  /*18f0*/  IMAD.MOV.U32 R14, RZ, RZ, R16 ;  /* 0x000000ffff0e7224 */ /* 0x000fe200078e0010 */
[----:B------:R-:W-:Y:S01]  /*1900*/  IABS R5, R5 ;  /* 0x0000000500057213 */ /* 0x000fe20000000000 */
[----:B------:R-:W3:Y:S01]  /*1910*/  LDS.128 R16, [UR4+0x170] ;  /* 0x00017004ff107984 */ /* 0x000ee20008000c00 */
[----:B------:R-:W-:Y:S01]  /*1920*/  ISETP.GT.AND P1, PT, R12, R13, PT ;  /* 0x0000000d0c00720c */ /* 0x000fe20003f24270 */
[----:B------:R-:W-:Y:S01]  /*1930*/  IMAD.IADD R15, R15, 0x1, R6 ;  /* 0x000000010f0f7824 */ /* 0x000fe200078e0206 */
[----:B------:R-:W-:Y:S01]  /*1940*/  SEL R6, RZ, 0x1, P2 ;  /* 0x00000001ff067807 */ /* 0x000fe20001000000 */
[----:B------:R-:W-:Y:S01]  /*1950*/  IMAD.IADD R14, R14, 0x1, R5 ;  /* 0x000000010e0e7824 */ /* 0x000fe200078e0205 */
[----:B------:R-:W-:-:S02]  /*1960*/  SEL R5, RZ, 0x1, P0 ;  /* 0x00000001ff057807 */ /* 0x000fc40000000000 */
[----:B------:R-:W-:Y:S02]  /*1970*/  ISETP.GT.AND P2, PT, R15, R4, PT ;  /* 0x000000040f00720c */ /* 0x000fe40003f44270 */
[----:B------:R-:W-:Y:S02]  /*1980*/  ISETP.GT.AND P0, PT, R14, R7, PT ;  /* 0x000000070e00720c */ /* 0x000fe40003f04270 */
[----:B------:R-:W4:Y:S01]  /*1990*/  LDS.128 R12, [UR4+0x180] ;  /* 0x00018004ff0c7984 */ /* 0x000f220008000c00 */
[----:B------:R-:W-:Y:S01]  /*19a0*/  LOP3.LUT R25, R5, R25, R6, 0xfe, !PT ;  /* 0x0000001905197212 */ /* 0x000fe200078efe06 */
[----:B0-----:R-:W-:Y:S01]  /*19b0*/  IMAD.IADD R9, R9, 0x1, -R24 ;  /* 0x0000000109097824 */ /* 0x001fe200078e0a18 */
[----:B------:R-:W-:Y:S01]  /*19c0*/  SEL R4, RZ, 0x1, P1 ;  /* 0x00000001ff047807 */ /* 0x000fe20000800000 */
[--C-:B------:R-:W-:Y:S01]  /*19d0*/  IMAD.IADD R8, R8, 0x1, -R3.reuse ;  /* 0x0000000108087824 */ /* 0x100fe200078e0a03 */
[----:B------:R-:W-:Y:S01]  /*19e0*/  SEL R5, RZ, 0x1, P2 ;  /* 0x00000001ff057807 */ /* 0x000fe20001000000 */
[----:B------:R-:W-:Y:S01]  /*19f0*/  IMAD.IADD R11, R11, 0x1, -R3 ;  /* 0x000000010b0b7824 */ /* 0x000fe200078e0a03 */
[----:B------:R-:W-:-:S02]  /*1a00*/  IABS R9, R9 ;  /* 0x0000000900097213 */ /* 0x000fc40000000000 */
[----:B------:R-:W-:Y:S02]  /*1a10*/  IABS R8, R8 ;  /* 0x0000000800087213 */ /* 0x000fe40000000000 */
[----:B------:R-:W-:Y:S02]  /*1a20*/  LOP3.LUT R25, R5, R25, R4, 0xfe, !PT ;  /* 0x0000001905197212 */ /* 0x000fe400078efe04 */
[----:B------:R-:W-:Y:S01]  /*1a30*/  IABS R11, R11 ;  /* 0x0000000b000b7213 */ /* 0x000fe20000000000 */
[----:B------:R-:W0:Y:S01]  /*1a40*/  LDS.128 R4, [UR4+0x190] ;  /* 0x00019004ff047984 */ /* 0x000e220008000c00 */
[----:B------:R-:W-:-:S05]  /*1a50*/  IMAD.IADD R9, R9, 0x1, R8 ;  /* 0x0000000109097824 */ /* 0x000fca00078e0208 */
[----:B------:R-:W-:Y:S01]  /*1a60*/  ISETP.GT.AND P2, PT, R9, R10, PT ;  /* 0x0000000a0900720c */ /* 0x000fe20003f44270 */
[--C-:B-1----:R-:W-:Y:S02]  /*1a70*/  IMAD.IADD R23, R23, 0x1, -R24.reuse ;  /* 0x0000000117177824 */ /* 0x102fe400078e0a18 */
[--C-:B------:R-:W-:Y:S02]  /*1a80*/  IMAD.IADD R22, R22, 0x1, -R3.reuse ;  /* 0x0000000116167824 */ /* 0x100fe400078e0a03 */
[--C-:B------:R-:W-:Y:S01]  /*1a90*/  IMAD.IADD R20, R20, 0x1, -R24.reuse ;  /* 0x0000000114147824 */ /* 0x100fe200078e0a18 */
[----:B------:R-:W-:Y:S01]  /*1aa0*/  IABS R23, R23 ;  /* 0x0000001700177213 */ /* 0x000fe20000000000 */
[----:B---3--:R-:W-:Y:S01]  /*1ab0*/  IMAD.IADD R17, R17, 0x1, -R3 ;  /* 0x0000000111117824 */ /* 0x008fe200078e0a03 */
[----:B------:R-:W-:Y:S01]  /*1ac0*/  IABS R22, R22 ;  /* 0x0000001600167213 */ /* 0x000fe20000000000 */
[----:B------:R-:W-:Y:S01]  /*1ad0*/  IMAD.IADD R18, R18, 0x1, -R24 ;  /* 0x0000000112127824 */ /* 0x000fe200078e0a18 */
[----:B------:R-:W-:-:S02]  /*1ae0*/  IABS R20, R20 ;  /* 0x0000001400147213 */ /* 0x000fc40000000000 */
[----:B------:R-:W-:Y:S01]  /*1af0*/  IABS R27, R17 ;  /* 0x00000011001b7213 */ /* 0x000fe20000000000 */
[----:B------:R-:W-:Y:S01]  /*1b00*/  IMAD.MOV.U32 R17, RZ, RZ, R23 ;  /* 0x000000ffff117224 */ /* 0x000fe200078e0017 */
[----:B------:R-:W-:Y:S01]  /*1b10*/  IABS R26, R18 ;  /* 0x00000012001a7213 */ /* 0x000fe20000000000 */
[----:B------:R-:W-:Y:S02]  /*1b20*/  IMAD.MOV.U32 R18, RZ, RZ, R22 ;  /* 0x000000ffff127224 */ /* 0x000fe400078e0016 */
[----:B------:R-:W-:Y:S02]  /*1b30*/  IMAD.IADD R20, R20, 0x1, R11 ;  /* 0x0000000114147824 */ /* 0x000fe400078e020b */
[----:B------:R-:W1:Y:S01]  /*1b40*/  LDS.128 R8, [UR4+0x1a0] ;  /* 0x0001a004ff087984 */ /* 0x000e620008000c00 */
[----:B------:R-:W-:Y:S02]  /*1b50*/  IMAD.IADD R17, R17, 0x1, R18 ;  /* 0x0000000111117824 */ /* 0x000fe400078e0212 */
[----:B------:R-:W-:Y:S01]  /*1b60*/  IMAD.MOV.U32 R22, RZ, RZ, R26 ;  /* 0x000000ffff167224 */ /* 0x000fe200078e001a */
[----:B------:R-:W-:Y:S01]  /*1b70*/  ISETP.GT.AND P3, PT, R20, R21, PT ;  /* 0x000000151400720c */ /* 0x000fe20003f64270 */
[----:B------:R-:W-:Y:S01]  /*1b80*/  IMAD.MOV.U32 R23, RZ, RZ, R27 ;  /* 0x000000ffff177224 */ /* 0x000fe200078e001b */
[----:B------:R-:W-:Y:S01]  /*1b90*/  ISETP.GT.AND P4, PT, R17, R16, PT ;  /* 0x000000101100720c */ /* 0x000fe20003f84270 */
[----:B----4-:R-:W-:-:S02]  /*1ba0*/  IMAD.IADD R13, R13, 0x1, -R24 ;  /* 0x000000010d0d7824 */ /* 0x010fc400078e0a18 */
[----:B------:R-:W-:Y:S02]  /*1bb0*/  IMAD.IADD R18, R22, 0x1, R23 ;  /* 0x0000000116127824 */ /* 0x000fe400078e0217 */
[--C-:B------:R-:W-:Y:S01]  /*1bc0*/  IMAD.IADD R16, R12, 0x1, -R3.reuse ;  /* 0x000000010c107824 */ /* 0x100fe200078e0a03 */
[----:B------:R-:W-:Y:S01]  /*1bd0*/  IABS R17, R13 ;  /* 0x0000000d00117213 */ /* 0x000fe20000000000 */
[----:B------:R-:W3:Y:S01]  /*1be0*/  LDS.128 R20, [UR4+0x1b0] ;  /* 0x0001b004ff147984 */ /* 0x000ee20008000c00 */
[----:B------:R-:W-:Y:S01]  /*1bf0*/  ISETP.GT.AND P1, PT, R18, R19, PT ;  /* 0x000000131200720c */ /* 0x000fe20003f24270 */
[----:B------:R-:W-:Y:S01]  /*1c00*/  IMAD.IADD R15, R15, 0x1, -R3 ;  /* 0x000000010f0f7824 */ /* 0x000fe200078e0a03 */
[----:B------:R-:W-:Y:S01]  /*1c10*/  IABS R26, R16 ;  /* 0x00000010001a7213 */ /* 0x000fe20000000000 */
[----:B------:R-:W4:Y:S01]  /*1c20*/  LDS.64 R12, [UR4+0x1c0] ;  /* 0x0001c004ff0c7984 */ /* 0x000f220008000a00 */
[----:B------:R-:W-:Y:S01]  /*1c30*/  IMAD.MOV.U32 R19, RZ, RZ, R17 ;  /* 0x000000ffff137224 */ /* 0x000fe200078e0011 */
[----:B------:R-:W-:Y:S01]  /*1c40*/  SEL R16, RZ, 0x1, P0 ;  /* 0x00000001ff107807 */ /* 0x000fe20000000000 */
[--C-:B0-----:R-:W-:Y:S01]  /*1c50*/  IMAD.IADD R18, R4, 0x1, -R24.reuse ;  /* 0x0000000104127824 */ /* 0x101fe200078e0a18 */
[----:B------:R-:W-:Y:S01]  /*1c60*/  SEL R17, RZ, 0x1, P2 ;  /* 0x00000001ff117807 */ /* 0x000fe20001000000 */
[----:B------:R-:W-:-:S02]  /*1c70*/  IMAD.IADD R7, R7, 0x1, -R24 ;  /* 0x0000000107077824 */ /* 0x000fc400078e0a18 */
[----:B------:R-:W-:Y:S01]  /*1c80*/  IMAD.IADD R6, R6, 0x1, -R3 ;  /* 0x0000000106067824 */ /* 0x000fe200078e0a03 */
[----:B------:R-:W-:Y:S01]  /*1c90*/  LOP3.LUT R4, R17, R25, R16, 0xfe, !PT ;  /* 0x0000001911047212 */ /* 0x000fe200078efe10 */
[----:B------:R-:W-:Y:S01]  /*1ca0*/  IMAD.IADD R17, R19, 0x1, R26 ;  /* 0x0000000113117824 */ /* 0x000fe200078e021a */
[----:B------:R-:W-:Y:S02]  /*1cb0*/  IABS R19, R15 ;  /* 0x0000000f00137213 */ /* 0x000fe40000000000 */
[----:B------:R-:W-:Y:S02]  /*1cc0*/  SEL R15, RZ, 0x1, P3 ;  /* 0x00000001ff0f7807 */ /* 0x000fe40001800000 */
[----:B------:R-:W-:Y:S02]  /*1cd0*/  SEL R16, RZ, 0x1, P4 ;  /* 0x00000001ff107807 */ /* 0x000fe40002000000 */
[----:B------:R-:W-:Y:S02]  /*1ce0*/  IABS R7, R7 ;  /* 0x0000000700077213 */ /* 0x000fe40000000000 */
[----:B------:R-:W-:-:S02]  /*1cf0*/  IABS R18, R18 ;  /* 0x0000001200127213 */ /* 0x000fc40000000000 */
[----:B------:R-:W-:Y:S02]  /*1d00*/  LOP3.LUT R4, R16, R4, R15, 0xfe, !PT ;  /* 0x0000000410047212 */ /* 0x000fe400078efe0f */
[----:B------:R-:W-:Y:S01]  /*1d10*/  ISETP.GT.AND P0, PT, R17, R14, PT ;  /* 0x0000000e1100720c */ /* 0x000fe20003f04270 */
[----:B-1----:R-:W-:Y:S01]  /*1d20*/  IMAD.IADD R9, R9, 0x1, -R3 ;  /* 0x0000000109097824 */ /* 0x002fe200078e0a03 */
[----:B------:R-:W-:Y:S01]  /*1d30*/  IABS R15, R6 ;  /* 0x00000006000f7213 */ /* 0x000fe20000000000 */
[----:B------:R-:W-:Y:S01]  /*1d40*/  IMAD.IADD R10, R10, 0x1, -R24 ;  /* 0x000000010a0a7824 */ /* 0x000fe200078e0a18 */
[----:B------:R-:W-:Y:S01]  /*1d50*/  SEL R6, RZ, 0x1, P0 ;  /* 0x00000001ff067807 */ /* 0x000fe20000000000 */
[----:B------:R-:W-:Y:S01]  /*1d60*/  IMAD.IADD R14, R18, 0x1, R19 ;  /* 0x00000001120e7824 */ /* 0x000fe200078e0213 */
[----:B------:R-:W-:Y:S01]  /*1d70*/  IABS R17, R9 ;  /* 0x0000000900117213 */ /* 0x000fe20000000000 */
[----:B------:R-:W-:Y:S01]  /*1d80*/  IMAD.MOV.U32 R9, RZ, RZ, R7 ;  /* 0x000000ffff097224 */ /* 0x000fe200078e0007 */
[----:B------:R-:W-:Y:S01]  /*1d90*/  IABS R16, R10 ;  /* 0x0000000a00107213 */ /* 0x000fe20000000000 */
[----:B------:R-:W-:Y:S01]  /*1da0*/  IMAD.MOV.U32 R10, RZ, RZ, R15 ;  /* 0x000000ffff0a7224 */ /* 0x000fe200078e000f */
[----:B------:R-:W-:-:S02]  /*1db0*/  SEL R7, RZ, 0x1, P1 ;  /* 0x00000001ff077807 */ /* 0x000fc40000800000 */
[----:B------:R-:W-:Y:S01]  /*1dc0*/  ISETP.GT.AND P0, PT, R14, R5, PT ;  /* 0x000000050e00720c */ /* 0x000fe20003f04270 */
[----:B------:R-:W-:Y:S01]  /*1dd0*/  IMAD.MOV.U32 R15, RZ, RZ, R16 ;  /* 0x000000ffff0f7224 */ /* 0x000fe200078e0010 */
[----:B------:R-:W-:Y:S01]  /*1de0*/  LOP3.LUT R4, R6, R4, R7, 0xfe, !PT ;  /* 0x0000000406047212 */ /* 0x000fe200078efe07 */
[--C-:B---3--:R-:W-:Y:S02]  /*1df0*/  IMAD.IADD R21, R21, 0x1, -R24.reuse ;  /* 0x0000000115157824 */ /* 0x108fe400078e0a18 */
[----:B------:R-:W-:Y:S02]  /*1e00*/  IMAD.IADD R20, R20, 0x1, -R3 ;  /* 0x0000000114147824 */ /* 0x000fe400078e0a03 */
[----:B----4-:R-:W-:Y:S01]  /*1e10*/  IMAD.IADD R12, R12, 0x1, -R24 ;  /* 0x000000010c0c7824 */ /* 0x010fe200078e0a18 */
[----:B------:R-:W-:Y:S01]  /*1e20*/  IABS R5, R21 ;  /* 0x0000001500057213 */ /* 0x000fe20000000000 */
[----:B------:R-:W-:Y:S02]  /*1e30*/  IMAD.MOV.U32 R16, RZ, RZ, R17 ;  /* 0x000000ffff107224 */ /* 0x000fe400078e0011 */
[----:B------:R-:W-:Y:S01]  /*1e40*/  IMAD.IADD R7, R9, 0x1, R10 ;  /* 0x0000000109077824 */ /* 0x000fe200078e020a */
[----:B------:R-:W-:Y:S01]  /*1e50*/  IABS R10, R20 ;  /* 0x00000014000a7213 */ /* 0x000fe20000000000 */
[----:B------:R-:W-:Y:S01]  /*1e60*/  IMAD.IADD R23, R23, 0x1, -R3 ;  /* 0x0000000117177824 */ /* 0x000fe200078e0a03 */
[----:B------:R-:W-:Y:S01]  /*1e70*/  IABS R12, R12 ;  /* 0x0000000c000c7213 */ /* 0x000fe20000000000 */
[----:B------:R-:W-:Y:S01]  /*1e80*/  IMAD.IADD R6, R15, 0x1, R16 ;  /* 0x000000010f067824 */ /* 0x000fe200078e0210 */
[----:B------:R-:W-:Y:S01]  /*1e90*/  ISETP.GT.AND P1, PT, R7, R8, PT ;  /* 0x000000080700720c */ /* 0x000fe20003f24270 */
[----:B------:R-:W-:Y:S01]  /*1ea0*/  IMAD.IADD R5, R5, 0x1, R10 ;  /* 0x0000000105057824 */ /* 0x000fe200078e020a */
[----:B------:R-:W-:Y:S01]  /*1eb0*/  IABS R15, R23 ;  /* 0x00000017000f7213 */ /* 0x000fe20000000000 */
[----:B------:R-:W-:Y:S01]  /*1ec0*/  IMAD.MOV.U32 R8, RZ, RZ, R12 ;  /* 0x000000ffff087224 */ /* 0x000fe200078e000c */
[----:B------:R-:W-:Y:S01]  /*1ed0*/  SEL R7, RZ, 0x1, P0 ;  /* 0x00000001ff077807 */ /* 0x000fe20000000000 */
[----:B------:R-:W-:Y:S01]  /*1ee0*/  IMAD.MOV.U32 R10, RZ, RZ, 0x1 ;  /* 0x00000001ff0a7424 */ /* 0x000fe200078e00ff */
[----:B------:R-:W-:Y:S01]  /*1ef0*/  SEL R9, RZ, 0x1, P1 ;  /* 0x00000001ff097807 */ /* 0x000fe20000800000 */
[----:B------:R-:W-:Y:S01]  /*1f00*/  IMAD.IADD R8, R8, 0x1, R15 ;  /* 0x0000000108087824 */ /* 0x000fe200078e020f */
[----:B------:R-:W-:-:S02]  /*1f10*/  ISETP.GT.AND P0, PT, R6, R11, PT ;  /* 0x0000000b0600720c */ /* 0x000fc40003f04270 */
[----:B------:R-:W-:Y:S02]  /*1f20*/  ISETP.GT.AND P1, PT, R5, R22, PT ;  /* 0x000000160500720c */ /* 0x000fe40003f24270 */
[----:B------:R-:W-:Y:S02]  /*1f30*/  LOP3.LUT R7, R9, R4, R7, 0xfe, !PT ;  /* 0x0000000409077212 */ /* 0x000fe400078efe07 */
[----:B------:R-:W-:Y:S02]  /*1f40*/  ISETP.GT.AND P2, PT, R8, R13, PT ;  /* 0x0000000d0800720c */ /* 0x000fe40003f44270 */
[----:B------:R-:W-:Y:S02]  /*1f50*/  SEL R6, RZ, 0x1, P0 ;  /* 0x00000001ff067807 */ /* 0x000fe40000000000 */
[----:B------:R-:W-:Y:S02]  /*1f60*/  SEL R4, RZ, 0x1, P1 ;  /* 0x00000001ff047807 */ /* 0x000fe40000800000 */
[----:B------:R-:W-:-:S02]  /*1f70*/  SEL R5, RZ, 0x1, P2 ;  /* 0x00000001ff057807 */ /* 0x000fc40001000000 */
[----:B------:R-:W-:-:S04]  /*1f80*/  LOP3.LUT R4, R4, R7, R6, 0xfe, !PT ;  /* 0x0000000704047212 */ /* 0x000fc800078efe06 */
[----:B------:R-:W-:-:S13]  /*1f90*/  LOP3.LUT P0, RZ, R4, 0xff, R5, 0xc8, !PT ;  /* 0x000000ff04ff7812 */ /* 0x000fda000780c805 */
[----:B------:R-:W0:Y:S08]  /*1fa0*/  @!P0 LDC.64 R4, c[0x0][0x388] ;  /* 0x0000e200ff048b82 */ /* 0x000e300000000a00 */
[----:B------:R-:W1:Y:S08]  /*1fb0*/  @!P0 LDC.64 R6, c[0x0][0x390] ;  /* 0x0000e400ff068b82 */ /* 0x000e700000000a00 */
[----:B------:R-:W3:Y:S01]  /*1fc0*/  @!P0 LDC.64 R8, c[0x0][0x398] ;  /* 0x0000e600ff088b82 */ /* 0x000ee20000000a00 */
[----:B0-----:R0:W-:Y:S04]  /*1fd0*/  @!P0 STG.E desc[UR6][R4.64], R3 ;  /* 0x0000000304008986 */ /* 0x0011e8000c101906 */
[----:B-1----:R1:W-:Y:S01]  /*1fe0*/  @!P0 STG.E desc[UR6][R6.64], R24 ;  /* 0x0000001806008986 */ /* 0x0023e2000c101906 */
[----:B0-----:R-:W-:-:S03]  /*1ff0*/  VIADD R3, R3, UR8 ;  /* 0x0000000803037c36 */ /* 0x001fc60008000000 */
[----:B---3--:R1:W-:Y:S02]  /*2000*/  @!P0 STG.E.U8 desc[UR6][R8.64], R10 ;  /* 0x0000000a08008986 */ /* 0x0083e4000c101106 */
[----:B------:R-:W-:-:S13]  /*2010*/  ISETP.GE.AND P0, PT, R3, 0x3d0901, PT ;  /* 0x003d09010300780c */ /* 0x000fda0003f06270 */
[----:B-1----:R-:W-:Y:S05]  /*2020*/  @!P0 BRA `(.L_x_3) ;  /* 0xffffffe800908947 */ /* 0x002fea000383ffff */
[----:B------:R-:W-:Y:S05]  /*2030*/  BSYNC.RECONVERGENT B0 ;  /* 0x0000000000007941 */ /* 0x000fea0003800200 */
.L_x_2:
[----:B------:R-:W0:Y:S01]  /*2040*/  LDCU UR5, c[0x0][0x3a4] ;  /* 0x00007480ff0577ac */ /* 0x000e220008000800 */
[----:B--2---:R-:W-:-:S05]  /*2050*/  IMAD.IADD R24, R2, 0x1, R24 ;  /* 0x0000000102187824 */ /* 0x004fca00078e0218 */
[----:B0-----:R-:W-:-:S13]  /*2060*/  ISETP.GE.AND P0, PT, R24, UR5, PT ;  /* 0x0000000518007c0c */ /* 0x001fda000bf06270 */
[----:B------:R-:W-:Y:S05]  /*2070*/  @!P0 BRA `(.L_x_4) ;  /* 0xffffffe800748947 */ /* 0x000fea000383ffff */
[----:B------:R-:W-:Y:S05]  /*2080*/  EXIT ;  /* 0x000000000000794d */ /* 0x000fea0003800000 */
.L_x_5:
[----:B------:R-:W-:-:S00]  /*2090*/  BRA `(.L_x_5) ;  /* 0xfffffffc00fc7947 */ /* 0x000fc0000383ffff */
[----:B------:R-:W-:-:S00]  /*20a0*/  NOP ;  /* 0x0000000000007918 */ /* 0x000fc00000000000 */
        /* <DEDUP_REMOVED lines=13> */
.L_x_6:


//--------------------- .nv.shared._Z13search_kernelP8sensor_tPiS1_Pbii --------------------------
	.section	.nv.shared._Z13search_kernelP8sensor_tPiS1_Pbii,"aw",@nobits
	.sectionflags	@""
	.align	4
.nv.shared._Z13search_kernelP8sensor_tPiS1_Pbii:
	.zero		1480


//--------------------- .nv.shared.reserved.0     --------------------------
	.section	.nv.shared.reserved.0,"aw",@nobits
	.weak		__nv_reservedSMEM_offset_0_alias
	.size		__nv_reservedSMEM_offset_0_alias, 0, 64
	.other		__nv_reservedSMEM_offset_0_alias,@"STO_CUDA_RESERVED_SHARED STV_DEFAULT"
__nv_reservedSMEM_offset_0_alias:
	.zero		0
	.zero		64


//--------------------- .nv.constant0._Z13search_kernelP8sensor_tPiS1_Pbii --------------------------
	.section	.nv.constant0._Z13search_kernelP8sensor_tPiS1_Pbii,"a",@progbits
	.sectionflags	@""
	.align	4
.nv.constant0._Z13search_kernelP8sensor_tPiS1_Pbii:
	.zero		936


//--------------------- SYMBOLS --------------------------

	.type		.nv.reservedSmem.offset0,@object
	.size		.nv.reservedSmem.offset0,0x4
	.type		.nv.reservedSmem.cap,@object
	.size		.nv.reservedSmem.cap,0x4
